	.target	sm_100a

	.elftype	@"ET_EXEC"


//--------------------- .note.nv.tkinfo           --------------------------
	.section	.note.nv.tkinfo,"",@"SHT_NOTE"
	.sectionflags	@"SHF_NOTE_NV_TKINFO"
	.tkinfo
        /*0018*/ 	.word	0x00000002
        /*0030*/ 	.string	""
        /*0030*/ 	.string	"ptxas"
        /*0030*/ 	.string	"Cuda compilation tools, release 13.0, V13.0.88"
        /*0030*/ 	.string	"Build cuda_13.0.r13.0/compiler.36424714_0"
        /*0030*/ 	.string	"-arch sm_100a -m 64 "



//--------------------- .note.nv.cuinfo           --------------------------
	.section	.note.nv.cuinfo,"",@"SHT_NOTE"
	.sectionflags	@"SHF_NOTE_NV_CUINFO"
        /*0018*/ 	.short	0x0002
        /*001a*/ 	.short	0x0064
        /*001c*/ 	.short	0x0082
	.zero		2


//--------------------- .nv.info                  --------------------------
	.section	.nv.info,"",@"SHT_CUDA_INFO"
	.align	4


	//----- nvinfo : EIATTR_REGCOUNT
	.align		4
        /*0000*/ 	.byte	0x04, 0x2f
        /*0002*/ 	.short	(.L_19 - .L_18)
	.align		4
.L_18:
        /*0004*/ 	.word	index@(_ZN7cutlass13device_kernelINS_4gemm6kernel13GemmUniversalIN4cute5tupleIJiiiiEEENS1_10collective13CollectiveMmaINS1_35MainloopSm100TmaUmmaWarpSpecializedILi6ELi2ELi4ENS5_IJNS4_1CILi8EEENSA_ILi1EEESC_EEEEENS5_IJNSA_ILi128EEESF_NSA_ILi64EEEEEENS_6half_tENS5_IJlSC_lEEESI_SJ_NS4_8TiledMMAINS4_8MMA_AtomIJNS4_26SM100_MMA_F16BF16_2x1SM_SSISI_SI_fLi128ELi128ELNS4_4UMMA5MajorE0ELSO_0ELNSN_7ScaleInE0ELSP_0EEEEEENS4_6LayoutINS5_IJSC_SC_SC_EEENS5_IJNSA_ILi0EEESU_SU_EEEEENS5_IJNS4_10UnderscoreESX_SX_EEEEENS4_18SM100_TMA_2SM_LOADENS4_14ComposedLayoutINS4_7SwizzleILi3ELi4ELi3EEENS4_18smem_ptr_flag_bitsILi16EEENSS_INS5_IJSB_SG_EEENS5_IJSG_SC_EEEEEEEvNS4_8identityENS4_28SM100_TMA_2SM_LOAD_MULTICASTES19_vS1A_EENS_8epilogue10collective18CollectiveEpilogueINS1D_23Sm100TmaWarpSpecializedILi4ELi2ELi16ELb1ELb0EEEJNS5_IJSG_SF_SG_EEENS5_IJNSS_ISG_SC_EENSS_INS5_IJNSA_ILi16EEENSA_ILi2EEEEEENS5_IJSC_SG_EEEEEEEESI_SJ_SI_SJ_NS1D_6fusion15FusionCallbacksIS1H_NS1Q_17LinearCombinationISI_fSI_fLNS_15FloatRoundStyleE2EEES1I_S1P_JEEENS4_5SM1004TMEM4LOAD26SM100_TMEM_LOAD_32dp32b16xENS4_13SM90_TMA_LOADENS11_INS12_ILi1ELi4ELi3EEES15_NSS_INS5_IJSB_S1K_EEENS5_IJS1K_SC_EEEEEEENS4_39AutoVectorizingCopyWithAssumedAlignmentILi128EEENS4_14SM90_TMA_STOREES25_S27_S27_EEEvvEEEEvNT_6ParamsE)
        /*0008*/ 	.word	0x00000044


	//----- nvinfo : EIATTR_FRAME_SIZE
	.align		4
.L_19:
        /*000c*/ 	.byte	0x04, 0x11
        /*000e*/ 	.short	(.L_21 - .L_20)
	.align		4
.L_20:
        /*0010*/ 	.word	index@($__internal_2_$__cuda_sm10x_tcgen05_guardrail_trap_unallocated_columns_being_dealloced)
        /*0014*/ 	.word	0x00000000


	//----- nvinfo : EIATTR_FRAME_SIZE
	.align		4
.L_21:
        /*0018*/ 	.byte	0x04, 0x11
        /*001a*/ 	.short	(.L_23 - .L_22)
	.align		4
.L_22:
        /*001c*/ 	.word	index@($__internal_1_$__cuda_sm10x_tcgen05_guardrail_trap_phase_invalid_during_alloc)
        /*0020*/ 	.word	0x00000000


	//----- nvinfo : EIATTR_FRAME_SIZE
	.align		4
.L_23:
        /*0024*/ 	.byte	0x04, 0x11
        /*0026*/ 	.short	(.L_25 - .L_24)
	.align		4
.L_24:
        /*0028*/ 	.word	index@($__internal_0_$__cuda_sm10x_tcgen05_guardrail_trap_col_being_dealloced_not_returned_by_alloc)
        /*002c*/ 	.word	0x00000000


	//----- nvinfo : EIATTR_FRAME_SIZE
	.align		4
.L_25:
        /*0030*/ 	.byte	0x04, 0x11
        /*0032*/ 	.short	(.L_27 - .L_26)
	.align		4
.L_26:
        /*0034*/ 	.word	index@(_ZN7cutlass13device_kernelINS_4gemm6kernel13GemmUniversalIN4cute5tupleIJiiiiEEENS1_10collective13CollectiveMmaINS1_35MainloopSm100TmaUmmaWarpSpecializedILi6ELi2ELi4ENS5_IJNS4_1CILi8EEENSA_ILi1EEESC_EEEEENS5_IJNSA_ILi128EEESF_NSA_ILi64EEEEEENS_6half_tENS5_IJlSC_lEEESI_SJ_NS4_8TiledMMAINS4_8MMA_AtomIJNS4_26SM100_MMA_F16BF16_2x1SM_SSISI_SI_fLi128ELi128ELNS4_4UMMA5MajorE0ELSO_0ELNSN_7ScaleInE0ELSP_0EEEEEENS4_6LayoutINS5_IJSC_SC_SC_EEENS5_IJNSA_ILi0EEESU_SU_EEEEENS5_IJNS4_10UnderscoreESX_SX_EEEEENS4_18SM100_TMA_2SM_LOADENS4_14ComposedLayoutINS4_7SwizzleILi3ELi4ELi3EEENS4_18smem_ptr_flag_bitsILi16EEENSS_INS5_IJSB_SG_EEENS5_IJSG_SC_EEEEEEEvNS4_8identityENS4_28SM100_TMA_2SM_LOAD_MULTICASTES19_vS1A_EENS_8epilogue10collective18CollectiveEpilogueINS1D_23Sm100TmaWarpSpecializedILi4ELi2ELi16ELb1ELb0EEEJNS5_IJSG_SF_SG_EEENS5_IJNSS_ISG_SC_EENSS_INS5_IJNSA_ILi16EEENSA_ILi2EEEEEENS5_IJSC_SG_EEEEEEEESI_SJ_SI_SJ_NS1D_6fusion15FusionCallbacksIS1H_NS1Q_17LinearCombinationISI_fSI_fLNS_15FloatRoundStyleE2EEES1I_S1P_JEEENS4_5SM1004TMEM4LOAD26SM100_TMEM_LOAD_32dp32b16xENS4_13SM90_TMA_LOADENS11_INS12_ILi1ELi4ELi3EEES15_NSS_INS5_IJSB_S1K_EEENS5_IJS1K_SC_EEEEEEENS4_39AutoVectorizingCopyWithAssumedAlignmentILi128EEENS4_14SM90_TMA_STOREES25_S27_S27_EEEvvEEEEvNT_6ParamsE)
        /*0038*/ 	.word	0x00000000


	//----- nvinfo : EIATTR_MIN_STACK_SIZE
	.align		4
.L_27:
        /*003c*/ 	.byte	0x04, 0x12
        /*003e*/ 	.short	(.L_29 - .L_28)
	.align		4
.L_28:
        /*0040*/ 	.word	index@(_ZN7cutlass13device_kernelINS_4gemm6kernel13GemmUniversalIN4cute5tupleIJiiiiEEENS1_10collective13CollectiveMmaINS1_35MainloopSm100TmaUmmaWarpSpecializedILi6ELi2ELi4ENS5_IJNS4_1CILi8EEENSA_ILi1EEESC_EEEEENS5_IJNSA_ILi128EEESF_NSA_ILi64EEEEEENS_6half_tENS5_IJlSC_lEEESI_SJ_NS4_8TiledMMAINS4_8MMA_AtomIJNS4_26SM100_MMA_F16BF16_2x1SM_SSISI_SI_fLi128ELi128ELNS4_4UMMA5MajorE0ELSO_0ELNSN_7ScaleInE0ELSP_0EEEEEENS4_6LayoutINS5_IJSC_SC_SC_EEENS5_IJNSA_ILi0EEESU_SU_EEEEENS5_IJNS4_10UnderscoreESX_SX_EEEEENS4_18SM100_TMA_2SM_LOADENS4_14ComposedLayoutINS4_7SwizzleILi3ELi4ELi3EEENS4_18smem_ptr_flag_bitsILi16EEENSS_INS5_IJSB_SG_EEENS5_IJSG_SC_EEEEEEEvNS4_8identityENS4_28SM100_TMA_2SM_LOAD_MULTICASTES19_vS1A_EENS_8epilogue10collective18CollectiveEpilogueINS1D_23Sm100TmaWarpSpecializedILi4ELi2ELi16ELb1ELb0EEEJNS5_IJSG_SF_SG_EEENS5_IJNSS_ISG_SC_EENSS_INS5_IJNSA_ILi16EEENSA_ILi2EEEEEENS5_IJSC_SG_EEEEEEEESI_SJ_SI_SJ_NS1D_6fusion15FusionCallbacksIS1H_NS1Q_17LinearCombinationISI_fSI_fLNS_15FloatRoundStyleE2EEES1I_S1P_JEEENS4_5SM1004TMEM4LOAD26SM100_TMEM_LOAD_32dp32b16xENS4_13SM90_TMA_LOADENS11_INS12_ILi1ELi4ELi3EEES15_NSS_INS5_IJSB_S1K_EEENS5_IJS1K_SC_EEEEEEENS4_39AutoVectorizingCopyWithAssumedAlignmentILi128EEENS4_14SM90_TMA_STOREES25_S27_S27_EEEvvEEEEvNT_6ParamsE)
        /*0044*/ 	.word	0x00000000
.L_29:


//--------------------- .nv.compat                --------------------------
	.section	.nv.compat,"",@"SHT_CUDA_COMPAT_INFO"
	.align	4
        /*0000*/ 	.byte	0x02, 0x09, 0x01, 0x00, 0x02, 0x02, 0x02, 0x00, 0x02, 0x05, 0x05, 0x00, 0x03, 0x07, 0x01, 0x01
        /*0010*/ 	.byte	0x02, 0x03, 0x01, 0x00, 0x02, 0x06, 0x01, 0x00, 0x04, 0x0b, 0x08, 0x00, 0x09, 0x00, 0x00, 0x00
        /*0020*/ 	.byte	0x00, 0x00, 0x00, 0x00


//--------------------- .nv.info._ZN7cutlass13device_kernelINS_4gemm6kernel13GemmUniversalIN4cute5tupleIJiiiiEEENS1_10collective13CollectiveMmaINS1_35MainloopSm100TmaUmmaWarpSpecializedILi6ELi2ELi4ENS5_IJNS4_1CILi8EEENSA_ILi1EEESC_EEEEENS5_IJNSA_ILi128EEESF_NSA_ILi64EEEEEENS_6half_tENS5_IJlSC_lEEESI_SJ_NS4_8TiledMMAINS4_8MMA_AtomIJNS4_26SM100_MMA_F16BF16_2x1SM_SSISI_SI_fLi128ELi128ELNS4_4UMMA5MajorE0ELSO_0ELNSN_7ScaleInE0ELSP_0EEEEEENS4_6LayoutINS5_IJSC_SC_SC_EEENS5_IJNSA_ILi0EEESU_SU_EEEEENS5_IJNS4_10UnderscoreESX_SX_EEEEENS4_18SM100_TMA_2SM_LOADENS4_14ComposedLayoutINS4_7SwizzleILi3ELi4ELi3EEENS4_18smem_ptr_flag_bitsILi16EEENSS_INS5_IJSB_SG_EEENS5_IJSG_SC_EEEEEEEvNS4_8identityENS4_28SM100_TMA_2SM_LOAD_MULTICASTES19_vS1A_EENS_8epilogue10collective18CollectiveEpilogueINS1D_23Sm100TmaWarpSpecializedILi4ELi2ELi16ELb1ELb0EEEJNS5_IJSG_SF_SG_EEENS5_IJNSS_ISG_SC_EENSS_INS5_IJNSA_ILi16EEENSA_ILi2EEEEEENS5_IJSC_SG_EEEEEEEESI_SJ_SI_SJ_NS1D_6fusion15FusionCallbacksIS1H_NS1Q_17LinearCombinationISI_fSI_fLNS_15FloatRoundStyleE2EEES1I_S1P_JEEENS4_5SM1004TMEM4LOAD26SM100_TMEM_LOAD_32dp32b16xENS4_13SM90_TMA_LOADENS11_INS12_ILi1ELi4ELi3EEES15_NSS_INS5_IJSB_S1K_EEENS5_IJS1K_SC_EEEEEEENS4_39AutoVectorizingCopyWithAssumedAlignmentILi128EEENS4_14SM90_TMA_STOREES25_S27_S27_EEEvvEEEEvNT_6ParamsE --------------------------
	.section	.nv.info._ZN7cutlass13device_kernelINS_4gemm6kernel13GemmUniversalIN4cute5tupleIJiiiiEEENS1_10collective13CollectiveMmaINS1_35MainloopSm100TmaUmmaWarpSpecializedILi6ELi2ELi4ENS5_IJNS4_1CILi8EEENSA_ILi1EEESC_EEEEENS5_IJNSA_ILi128EEESF_NSA_ILi64EEEEEENS_6half_tENS5_IJlSC_lEEESI_SJ_NS4_8TiledMMAINS4_8MMA_AtomIJNS4_26SM100_MMA_F16BF16_2x1SM_SSISI_SI_fLi128ELi128ELNS4_4UMMA5MajorE0ELSO_0ELNSN_7ScaleInE0ELSP_0EEEEEENS4_6LayoutINS5_IJSC_SC_SC_EEENS5_IJNSA_ILi0EEESU_SU_EEEEENS5_IJNS4_10UnderscoreESX_SX_EEEEENS4_18SM100_TMA_2SM_LOADENS4_14ComposedLayoutINS4_7SwizzleILi3ELi4ELi3EEENS4_18smem_ptr_flag_bitsILi16EEENSS_INS5_IJSB_SG_EEENS5_IJSG_SC_EEEEEEEvNS4_8identityENS4_28SM100_TMA_2SM_LOAD_MULTICASTES19_vS1A_EENS_8epilogue10collective18CollectiveEpilogueINS1D_23Sm100TmaWarpSpecializedILi4ELi2ELi16ELb1ELb0EEEJNS5_IJSG_SF_SG_EEENS5_IJNSS_ISG_SC_EENSS_INS5_IJNSA_ILi16EEENSA_ILi2EEEEEENS5_IJSC_SG_EEEEEEEESI_SJ_SI_SJ_NS1D_6fusion15FusionCallbacksIS1H_NS1Q_17LinearCombinationISI_fSI_fLNS_15FloatRoundStyleE2EEES1I_S1P_JEEENS4_5SM1004TMEM4LOAD26SM100_TMEM_LOAD_32dp32b16xENS4_13SM90_TMA_LOADENS11_INS12_ILi1ELi4ELi3EEES15_NSS_INS5_IJSB_S1K_EEENS5_IJS1K_SC_EEEEEEENS4_39AutoVectorizingCopyWithAssumedAlignmentILi128EEENS4_14SM90_TMA_STOREES25_S27_S27_EEEvvEEEEvNT_6ParamsE,"",@"SHT_CUDA_INFO"
	.sectionflags	@""
	.align	4


	//----- nvinfo : EIATTR_CUDA_API_VERSION
	.align		4
        /*0000*/ 	.byte	0x04, 0x37
        /*0002*/ 	.short	(.L_31 - .L_30)
.L_30:
        /*0004*/ 	.word	0x00000082


	//----- nvinfo : EIATTR_KPARAM_INFO
	.align		4
.L_31:
        /*0008*/ 	.byte	0x04, 0x17
        /*000a*/ 	.short	(.L_33 - .L_32)
.L_32:
        /*000c*/ 	.word	0x00000000
        /*0010*/ 	.short	0x0000
        /*0012*/ 	.short	0x0000
        /*0014*/ 	.byte	0x00, 0xf0, 0x01, 0x20


	//----- nvinfo : EIATTR_AT_ENTRY_FRAGMENTS
	.align		4
.L_33:
        /*0018*/ 	.byte	0x04, 0x4f
        /*001a*/ 	.short	(.L_35 - .L_34)


	//   ....[0]....
.L_34:
        /*001c*/ 	.word	0x00000007


	//----- nvinfo : EIATTR_RESERVED_SMEM_USED
	.align		4
.L_35:
        /*0020*/ 	.byte	0x01, 0x41
	.zero		2


	//----- nvinfo : EIATTR_SPARSE_MMA_MASK
	.align		4
        /*0024*/ 	.byte	0x03, 0x50
        /*0026*/ 	.short	0x0000


	//----- nvinfo : EIATTR_TCGEN05_2CTA_USED
	.align		4
        /*0028*/ 	.byte	0x01, 0x52
	.zero		2


	//----- nvinfo : EIATTR_MAXREG_COUNT
	.align		4
        /*002c*/ 	.byte	0x03, 0x1b
        /*002e*/ 	.short	0x00ff


	//----- nvinfo : EIATTR_NUM_BARRIERS
	.align		4
        /*0030*/ 	.byte	0x02, 0x4c
        /*0032*/ 	.byte	0x07
	.zero		1


	//----- nvinfo : EIATTR_EXTERNS
	.align		4
        /*0034*/ 	.byte	0x04, 0x0f
        /*0036*/ 	.short	(.L_37 - .L_36)


	//   ....[0]....
	.align		4
.L_36:
        /*0038*/ 	.word	index@(__assertfail)


	//----- nvinfo : EIATTR_MERCURY_ISA_VERSION
	.align		4
.L_37:
        /*003c*/ 	.byte	0x03, 0x5f
        /*003e*/ 	.short	0x0101


	//----- nvinfo : EIATTR_INT_WARP_WIDE_INSTR_OFFSETS
	.align		4
        /*0040*/ 	.byte	0x04, 0x31
        /*0042*/ 	.short	(.L_39 - .L_38)


	//   ....[0]....
.L_38:
        /*0044*/ 	.word	0x00000db0


	//   ....[1]....
        /*0048*/ 	.word	0x00000e50


	//   ....[2]....
        /*004c*/ 	.word	0x00004490


	//   ....[3]....
        /*0050*/ 	.word	0x000044c0


	//   ....[4]....
        /*0054*/ 	.word	0x000044e0


	//   ....[5]....
        /*0058*/ 	.word	0x000050a0


	//   ....[6]....
        /*005c*/ 	.word	0x00005140


	//   ....[7]....
        /*0060*/ 	.word	0x000051f0


	//   ....[8]....
        /*0064*/ 	.word	0x00005270


	//   ....[9]....
        /*0068*/ 	.word	0x00005320


	//   ....[10]....
        /*006c*/ 	.word	0x000053d0


	//   ....[11]....
        /*0070*/ 	.word	0x00005450


	//   ....[12]....
        /*0074*/ 	.word	0x00005510


	//   ....[13]....
        /*0078*/ 	.word	0x000055d0


	//   ....[14]....
        /*007c*/ 	.word	0x00005680


	//   ....[15]....
        /*0080*/ 	.word	0x00005770


	//   ....[16]....
        /*0084*/ 	.word	0x00005850


	//----- nvinfo : EIATTR_COOP_GROUP_MASK_REGIDS
	.align		4
.L_39:
        /*0088*/ 	.byte	0x04, 0x29
        /*008a*/ 	.short	(.L_41 - .L_40)


	//   ....[0]....
.L_40:
        /*008c*/ 	.word	0xffffffff


	//   ....[1]....
        /*0090*/ 	.word	0xffffffff


	//   ....[2]....
        /*0094*/ 	.word	0xffffffff


	//   ....[3]....
        /*0098*/ 	.word	0xffffffff


	//   ....[4]....
        /*009c*/ 	.word	0xffffffff


	//   ....[5]....
        /*00a0*/ 	.word	0xffffffff


	//   ....[6]....
        /*00a4*/ 	.word	0xffffffff


	//   ....[7]....
        /*00a8*/ 	.word	0xffffffff


	//   ....[8]....
        /*00ac*/ 	.word	0xffffffff


	//   ....[9]....
        /*00b0*/ 	.word	0xffffffff


	//   ....[10]....
        /*00b4*/ 	.word	0xffffffff


	//   ....[11]....
        /*00b8*/ 	.word	0xffffffff


	//   ....[12]....
        /*00bc*/ 	.word	0xffffffff


	//   ....[13]....
        /*00c0*/ 	.word	0xffffffff


	//----- nvinfo : EIATTR_COOP_GROUP_INSTR_OFFSETS
	.align		4
.L_41:
        /*00c4*/ 	.byte	0x04, 0x28
        /*00c6*/ 	.short	(.L_43 - .L_42)


	//   ....[0]....
.L_42:
        /*00c8*/ 	.word	0x000000b0


	//   ....[1]....
        /*00cc*/ 	.word	0x00000520


	//   ....[2]....
        /*00d0*/ 	.word	0x00000720


	//   ....[3]....
        /*00d4*/ 	.word	0x000008b0


	//   ....[4]....
        /*00d8*/ 	.word	0x000009a0


	//   ....[5]....
        /*00dc*/ 	.word	0x00000b00


	//   ....[6]....
        /*00e0*/ 	.word	0x00000c90


	//   ....[7]....
        /*00e4*/ 	.word	0x00000ed0


	//   ....[8]....
        /*00e8*/ 	.word	0x000022a0


	//   ....[9]....
        /*00ec*/ 	.word	0x00003270


	//   ....[10]....
        /*00f0*/ 	.word	0x00003740


	//   ....[11]....
        /*00f4*/ 	.word	0x00003770


	//   ....[12]....
        /*00f8*/ 	.word	0x00004390


	//   ....[13]....
        /*00fc*/ 	.word	0x000045a0


	//----- nvinfo : EIATTR_VRC_CTA_INIT_COUNT
	.align		4
.L_43:
        /*0100*/ 	.byte	0x02, 0x4a
        /*0102*/ 	.byte	0x80
	.zero		1


	//----- nvinfo : EIATTR_SYSCALL_OFFSETS
	.align		4
        /*0104*/ 	.byte	0x04, 0x46
        /*0106*/ 	.short	(.L_45 - .L_44)


	//   ....[0]....
.L_44:
        /*0108*/ 	.word	0x000063e0


	//   ....[1]....
        /*010c*/ 	.word	0x000064d0


	//   ....[2]....
        /*0110*/ 	.word	0x00006c70


	//   ....[3]....
        /*0114*/ 	.word	0x000075a0


	//   ....[4]....
        /*0118*/ 	.word	0x00007e70


	//   ....[5]....
        /*011c*/ 	.word	0x00008740


	//----- nvinfo : EIATTR_MBARRIER_INSTR_OFFSETS
	.align		4
.L_45:
        /*0120*/ 	.byte	0x04, 0x39
        /*0122*/ 	.short	(.L_47 - .L_46)


	//   ....[0]....
.L_46:
        /*0124*/ 	.word	0x00000650
        /*0128*/ 	.word	0x000000ff
        /*012c*/ 	.word	0x00000000
        /*0130*/ 	.short	0x0100
        /*0132*/ 	.byte	0x04
	.zero		1


	//   ....[1]....
        /*0134*/ 	.word	0x00000660
        /*0138*/ 	.word	0x000000ff
        /*013c*/ 	.word	0x00000030
        /*0140*/ 	.short	0x0100
        /*0142*/ 	.byte	0x04
	.zero		1


	//   ....[2]....
        /*0144*/ 	.word	0x00000670
        /*0148*/ 	.word	0x000000ff
        /*014c*/ 	.word	0x00000008
        /*0150*/ 	.short	0x0100
        /*0152*/ 	.byte	0x04
	.zero		1


	//   ....[3]....
        /*0154*/ 	.word	0x00000680
        /*0158*/ 	.word	0x000000ff
        /*015c*/ 	.word	0x00000038
        /*0160*/ 	.short	0x0100
        /*0162*/ 	.byte	0x04
	.zero		1


	//   ....[4]....
        /*0164*/ 	.word	0x00000690
        /*0168*/ 	.word	0x000000ff
        /*016c*/ 	.word	0x00000010
        /*0170*/ 	.short	0x0100
        /*0172*/ 	.byte	0x04
	.zero		1


	//   ....[5]....
        /*0174*/ 	.word	0x000006a0
        /*0178*/ 	.word	0x000000ff
        /*017c*/ 	.word	0x00000040
        /*0180*/ 	.short	0x0100
        /*0182*/ 	.byte	0x04
	.zero		1


	//   ....[6]....
        /*0184*/ 	.word	0x000006b0
        /*0188*/ 	.word	0x000000ff
        /*018c*/ 	.word	0x00000018
        /*0190*/ 	.short	0x0100
        /*0192*/ 	.byte	0x04
	.zero		1


	//   ....[7]....
        /*0194*/ 	.word	0x000006c0
        /*0198*/ 	.word	0x000000ff
        /*019c*/ 	.word	0x00000048
        /*01a0*/ 	.short	0x0100
        /*01a2*/ 	.byte	0x04
	.zero		1


	//   ....[8]....
        /*01a4*/ 	.word	0x000006d0
        /*01a8*/ 	.word	0x000000ff
        /*01ac*/ 	.word	0x00000020
        /*01b0*/ 	.short	0x0100
        /*01b2*/ 	.byte	0x04
	.zero		1


	//   ....[9]....
        /*01b4*/ 	.word	0x000006e0
        /*01b8*/ 	.word	0x000000ff
        /*01bc*/ 	.word	0x00000050
        /*01c0*/ 	.short	0x0100
        /*01c2*/ 	.byte	0x04
	.zero		1


	//   ....[10]....
        /*01c4*/ 	.word	0x000006f0
        /*01c8*/ 	.word	0x000000ff
        /*01cc*/ 	.word	0x00000028
        /*01d0*/ 	.short	0x0100
        /*01d2*/ 	.byte	0x04
	.zero		1


	//   ....[11]....
        /*01d4*/ 	.word	0x00000700
        /*01d8*/ 	.word	0x000000ff
        /*01dc*/ 	.word	0x00000058
        /*01e0*/ 	.short	0x0100
        /*01e2*/ 	.byte	0x04
	.zero		1


	//   ....[12]....
        /*01e4*/ 	.word	0x00000820
        /*01e8*/ 	.word	0x000000ff
        /*01ec*/ 	.word	0x00000060
        /*01f0*/ 	.short	0x0100
        /*01f2*/ 	.byte	0x04
	.zero		1


	//   ....[13]....
        /*01f4*/ 	.word	0x00000830
        /*01f8*/ 	.word	0x000000ff
        /*01fc*/ 	.word	0x00000080
        /*0200*/ 	.short	0x0100
        /*0202*/ 	.byte	0x04
	.zero		1


	//   ....[14]....
        /*0204*/ 	.word	0x00000840
        /*0208*/ 	.word	0x000000ff
        /*020c*/ 	.word	0x00000068
        /*0210*/ 	.short	0x0100
        /*0212*/ 	.byte	0x04
	.zero		1


	//   ....[15]....
        /*0214*/ 	.word	0x00000850
        /*0218*/ 	.word	0x000000ff
        /*021c*/ 	.word	0x00000088
        /*0220*/ 	.short	0x0100
        /*0222*/ 	.byte	0x04
	.zero		1


	//   ....[16]....
        /*0224*/ 	.word	0x00000860
        /*0228*/ 	.word	0x000000ff
        /*022c*/ 	.word	0x00000070
        /*0230*/ 	.short	0x0100
        /*0232*/ 	.byte	0x04
	.zero		1


	//   ....[17]....
        /*0234*/ 	.word	0x00000870
        /*0238*/ 	.word	0x000000ff
        /*023c*/ 	.word	0x00000090
        /*0240*/ 	.short	0x0100
        /*0242*/ 	.byte	0x04
	.zero		1


	//   ....[18]....
        /*0244*/ 	.word	0x00000880
        /*0248*/ 	.word	0x000000ff
        /*024c*/ 	.word	0x00000078
        /*0250*/ 	.short	0x0100
        /*0252*/ 	.byte	0x04
	.zero		1


	//   ....[19]....
        /*0254*/ 	.word	0x00000890
        /*0258*/ 	.word	0x000000ff
        /*025c*/ 	.word	0x00000098
        /*0260*/ 	.short	0x0100
        /*0262*/ 	.byte	0x04
	.zero		1


	//   ....[20]....
        /*0264*/ 	.word	0x00000970
        /*0268*/ 	.word	0x000000ff
        /*026c*/ 	.word	0x000000a0
        /*0270*/ 	.short	0x0100
        /*0272*/ 	.byte	0x06
	.zero		1


	//   ....[21]....
        /*0274*/ 	.word	0x00000980
        /*0278*/ 	.word	0x000000ff
        /*027c*/ 	.word	0x000000a8
        /*0280*/ 	.short	0x0100
        /*0282*/ 	.byte	0x06
	.zero		1


	//   ....[22]....
        /*0284*/ 	.word	0x00000ab0
        /*0288*/ 	.word	0x000000ff
        /*028c*/ 	.word	0x000000b0
        /*0290*/ 	.short	0x0100
        /*0292*/ 	.byte	0x06
	.zero		1


	//   ....[23]....
        /*0294*/ 	.word	0x00000ac0
        /*0298*/ 	.word	0x000000ff
        /*029c*/ 	.word	0x000000c0
        /*02a0*/ 	.short	0x0100
        /*02a2*/ 	.byte	0x06
	.zero		1


	//   ....[24]....
        /*02a4*/ 	.word	0x00000ad0
        /*02a8*/ 	.word	0x000000ff
        /*02ac*/ 	.word	0x000000b8
        /*02b0*/ 	.short	0x0100
        /*02b2*/ 	.byte	0x06
	.zero		1


	//   ....[25]....
        /*02b4*/ 	.word	0x00000ae0
        /*02b8*/ 	.word	0x000000ff
        /*02bc*/ 	.word	0x000000c8
        /*02c0*/ 	.short	0x0100
        /*02c2*/ 	.byte	0x06
	.zero		1


	//   ....[26]....
        /*02c4*/ 	.word	0x00000c00
        /*02c8*/ 	.word	0x000000ff
        /*02cc*/ 	.word	0x000000d0
        /*02d0*/ 	.short	0x0100
        /*02d2*/ 	.byte	0x04
	.zero		1


	//   ....[27]....
        /*02d4*/ 	.word	0x00000c10
        /*02d8*/ 	.word	0x000000ff
        /*02dc*/ 	.word	0x000000f0
        /*02e0*/ 	.short	0x0100
        /*02e2*/ 	.byte	0x04
	.zero		1


	//   ....[28]....
        /*02e4*/ 	.word	0x00000c20
        /*02e8*/ 	.word	0x000000ff
        /*02ec*/ 	.word	0x000000d8
        /*02f0*/ 	.short	0x0100
        /*02f2*/ 	.byte	0x04
	.zero		1


	//   ....[29]....
        /*02f4*/ 	.word	0x00000c30
        /*02f8*/ 	.word	0x000000ff
        /*02fc*/ 	.word	0x000000f8
        /*0300*/ 	.short	0x0100
        /*0302*/ 	.byte	0x04
	.zero		1


	//   ....[30]....
        /*0304*/ 	.word	0x00000c40
        /*0308*/ 	.word	0x000000ff
        /*030c*/ 	.word	0x000000e0
        /*0310*/ 	.short	0x0100
        /*0312*/ 	.byte	0x04
	.zero		1


	//   ....[31]....
        /*0314*/ 	.word	0x00000c50
        /*0318*/ 	.word	0x000000ff
        /*031c*/ 	.word	0x00000100
        /*0320*/ 	.short	0x0100
        /*0322*/ 	.byte	0x04
	.zero		1


	//   ....[32]....
        /*0324*/ 	.word	0x00000c60
        /*0328*/ 	.word	0x000000ff
        /*032c*/ 	.word	0x000000e8
        /*0330*/ 	.short	0x0100
        /*0332*/ 	.byte	0x04
	.zero		1


	//   ....[33]....
        /*0334*/ 	.word	0x00000c70
        /*0338*/ 	.word	0x000000ff
        /*033c*/ 	.word	0x00000108
        /*0340*/ 	.short	0x0100
        /*0342*/ 	.byte	0x04
	.zero		1


	//   ....[34]....
        /*0344*/ 	.word	0x00000d60
        /*0348*/ 	.word	0x000000ff
        /*034c*/ 	.word	0x00000110
        /*0350*/ 	.short	0x0100
        /*0352*/ 	.byte	0x04
	.zero		1


	//   ....[35]....
        /*0354*/ 	.word	0x00000d70
        /*0358*/ 	.word	0x000000ff
        /*035c*/ 	.word	0x00000120
        /*0360*/ 	.short	0x0100
        /*0362*/ 	.byte	0x04
	.zero		1


	//   ....[36]....
        /*0364*/ 	.word	0x00000d80
        /*0368*/ 	.word	0x000000ff
        /*036c*/ 	.word	0x00000118
        /*0370*/ 	.short	0x0100
        /*0372*/ 	.byte	0x04
	.zero		1


	//   ....[37]....
        /*0374*/ 	.word	0x00000d90
        /*0378*/ 	.word	0x000000ff
        /*037c*/ 	.word	0x00000128
        /*0380*/ 	.short	0x0100
        /*0382*/ 	.byte	0x04
	.zero		1


	//   ....[38]....
        /*0384*/ 	.word	0x00000e90
        /*0388*/ 	.word	0x000000ff
        /*038c*/ 	.word	0x00000130
        /*0390*/ 	.short	0x0100
        /*0392*/ 	.byte	0x06
	.zero		1


	//   ....[39]....
        /*0394*/ 	.word	0x00001ab0
        /*0398*/ 	.word	0x00000000
        /*039c*/ 	.word	0x00000120
        /*03a0*/ 	.short	0x010a
        /*03a2*/ 	.byte	0xff
	.zero		1


	//   ....[40]....
        /*03a4*/ 	.word	0x00001ae0
        /*03a8*/ 	.word	0x00000000
        /*03ac*/ 	.word	0x00000110
        /*03b0*/ 	.short	0x0101
        /*03b2*/ 	.byte	0xff
	.zero		1


	//   ....[41]....
        /*03b4*/ 	.word	0x00001ba0
        /*03b8*/ 	.word	0x000000ff
        /*03bc*/ 	.word	0x00000030
        /*03c0*/ 	.short	0x010a
        /*03c2*/ 	.byte	0x04
	.zero		1


	//   ....[42]....
        /*03c4*/ 	.word	0x00001c60
        /*03c8*/ 	.word	0x000000ff
        /*03cc*/ 	.word	0x00000030
        /*03d0*/ 	.short	0x010a
        /*03d2*/ 	.byte	0x21
	.zero		1


	//   ....[43]....
        /*03d4*/ 	.word	0x00001e30
        /*03d8*/ 	.word	0x000000ff
        /*03dc*/ 	.word	0x00000030
        /*03e0*/ 	.short	0x010a
        /*03e2*/ 	.byte	0x07
	.zero		1


	//   ....[44]....
        /*03e4*/ 	.word	0x00001f30
        /*03e8*/ 	.word	0x000000ff
        /*03ec*/ 	.word	0x000000a8
        /*03f0*/ 	.short	0x0101
        /*03f2*/ 	.byte	0x06
	.zero		1


	//   ....[45]....
        /*03f4*/ 	.word	0x00001f50
        /*03f8*/ 	.word	0x000000ff
        /*03fc*/ 	.word	0x00000030
        /*0400*/ 	.short	0x010a
        /*0402*/ 	.byte	0x04
	.zero		1


	//   ....[46]....
        /*0404*/ 	.word	0x00001fd0
        /*0408*/ 	.word	0x000000ff
        /*040c*/ 	.word	0x00000030
        /*0410*/ 	.short	0x010a
        /*0412*/ 	.byte	0x11
	.zero		1


	//   ....[47]....
        /*0414*/ 	.word	0x00002160
        /*0418*/ 	.word	0x000000ff
        /*041c*/ 	.word	0x00000030
        /*0420*/ 	.short	0x010a
        /*0422*/ 	.byte	0x08
	.zero		1


	//   ....[48]....
        /*0424*/ 	.word	0x000022d0
        /*0428*/ 	.word	0x00000003
        /*042c*/ 	.word	0x000000b0
        /*0430*/ 	.short	0x010a
        /*0432*/ 	.byte	0xff
	.zero		1


	//   ....[49]....
        /*0434*/ 	.word	0x00002420
        /*0438*/ 	.word	0x00000000
        /*043c*/ 	.word	0x00000000
        /*0440*/ 	.short	0x0101
        /*0442*/ 	.byte	0xff
	.zero		1


	//   ....[50]....
        /*0444*/ 	.word	0x000029d0
        /*0448*/ 	.word	0x000000ff
        /*044c*/ 	.word	0x00000000
        /*0450*/ 	.short	0x010a
        /*0452*/ 	.byte	0x04
	.zero		1


	//   ....[51]....
        /*0454*/ 	.word	0x00002a60
        /*0458*/ 	.word	0x000000ff
        /*045c*/ 	.word	0x00000000
        /*0460*/ 	.short	0x010a
        /*0462*/ 	.byte	0x05
	.zero		1


	//   ....[52]....
        /*0464*/ 	.word	0x00002af0
        /*0468*/ 	.word	0x000000ff
        /*046c*/ 	.word	0x00000000
        /*0470*/ 	.short	0x010a
        /*0472*/ 	.byte	0x05
	.zero		1


	//   ....[53]....
        /*0474*/ 	.word	0x00002b80
        /*0478*/ 	.word	0x000000ff
        /*047c*/ 	.word	0x00000000
        /*0480*/ 	.short	0x010a
        /*0482*/ 	.byte	0x05
	.zero		1


	//   ....[54]....
        /*0484*/ 	.word	0x00002c10
        /*0488*/ 	.word	0x000000ff
        /*048c*/ 	.word	0x00000000
        /*0490*/ 	.short	0x010a
        /*0492*/ 	.byte	0x05
	.zero		1


	//   ....[55]....
        /*0494*/ 	.word	0x00002cb0
        /*0498*/ 	.word	0x00000000
        /*049c*/ 	.word	0x00000000
        /*04a0*/ 	.short	0x010a
        /*04a2*/ 	.byte	0xff
	.zero		1


	//   ....[56]....
        /*04a4*/ 	.word	0x00002dd0
        /*04a8*/ 	.word	0x00000002
        /*04ac*/ 	.word	0x00000110
        /*04b0*/ 	.short	0x010a
        /*04b2*/ 	.byte	0xff
	.zero		1


	//   ....[57]....
        /*04b4*/ 	.word	0x00002e40
        /*04b8*/ 	.word	0x00000002
        /*04bc*/ 	.word	0x00000000
        /*04c0*/ 	.short	0x0101
        /*04c2*/ 	.byte	0xff
	.zero		1


	//   ....[58]....
        /*04c4*/ 	.word	0x00002e60
        /*04c8*/ 	.word	0x000000ff
        /*04cc*/ 	.word	0x000000c0
        /*04d0*/ 	.short	0x010a
        /*04d2*/ 	.byte	0x04
	.zero		1


	//   ....[59]....
        /*04d4*/ 	.word	0x00002f80
        /*04d8*/ 	.word	0x00000002
        /*04dc*/ 	.word	0x000000b0
        /*04e0*/ 	.short	0x010a
        /*04e2*/ 	.byte	0xff
	.zero		1


	//   ....[60]....
        /*04e4*/ 	.word	0x00003080
        /*04e8*/ 	.word	0x00000002
        /*04ec*/ 	.word	0x00000000
        /*04f0*/ 	.short	0x0101
        /*04f2*/ 	.byte	0xff
	.zero		1


	//   ....[61]....
        /*04f4*/ 	.word	0x00003110
        /*04f8*/ 	.word	0x000000ff
        /*04fc*/ 	.word	0x000000c0
        /*0500*/ 	.short	0x0106
        /*0502*/ 	.byte	0x04
	.zero		1


	//   ....[62]....
        /*0504*/ 	.word	0x00003130
        /*0508*/ 	.word	0x000000ff
        /*050c*/ 	.word	0x000000c0
        /*0510*/ 	.short	0x010a
        /*0512*/ 	.byte	0x04
	.zero		1


	//   ....[63]....
        /*0514*/ 	.word	0x000031c0
        /*0518*/ 	.word	0x000000ff
        /*051c*/ 	.word	0x000000c0
        /*0520*/ 	.short	0x0106
        /*0522*/ 	.byte	0x07
	.zero		1


	//   ....[64]....
        /*0524*/ 	.word	0x00003200
        /*0528*/ 	.word	0x00000000
        /*052c*/ 	.word	0x000000c0
        /*0530*/ 	.short	0x010a
        /*0532*/ 	.byte	0xff
	.zero		1


	//   ....[65]....
        /*0534*/ 	.word	0x00003440
        /*0538*/ 	.word	0x000000ff
        /*053c*/ 	.word	0x00000008
        /*0540*/ 	.short	0x010a
        /*0542*/ 	.byte	0x05
	.zero		1


	//   ....[66]....
        /*0544*/ 	.word	0x00003460
        /*0548*/ 	.word	0x000000ff
        /*054c*/ 	.word	0x00000008
        /*0550*/ 	.short	0x010a
        /*0552*/ 	.byte	0x05
	.zero		1


	//   ....[67]....
        /*0554*/ 	.word	0x000035f0
        /*0558*/ 	.word	0x000000ff
        /*055c*/ 	.word	0x00000008
        /*0560*/ 	.short	0x010a
        /*0562*/ 	.byte	0x05
	.zero		1


	//   ....[68]....
        /*0564*/ 	.word	0x00003610
        /*0568*/ 	.word	0x000000ff
        /*056c*/ 	.word	0x00000008
        /*0570*/ 	.short	0x010a
        /*0572*/ 	.byte	0x05
	.zero		1


	//   ....[69]....
        /*0574*/ 	.word	0x000036d0
        /*0578*/ 	.word	0x000000ff
        /*057c*/ 	.word	0x00000000
        /*0580*/ 	.short	0x0101
        /*0582*/ 	.byte	0x04
	.zero		1


	//   ....[70]....
        /*0584*/ 	.word	0x00003a10
        /*0588*/ 	.word	0x00000000
        /*058c*/ 	.word	0x000000b0
        /*0590*/ 	.short	0x010a
        /*0592*/ 	.byte	0xff
	.zero		1


	//   ....[71]....
        /*0594*/ 	.word	0x00003ad0
        /*0598*/ 	.word	0x00000000
        /*059c*/ 	.word	0x00000000
        /*05a0*/ 	.short	0x0101
        /*05a2*/ 	.byte	0xff
	.zero		1


	//   ....[72]....
        /*05a4*/ 	.word	0x00003b90
        /*05a8*/ 	.word	0x000000ff
        /*05ac*/ 	.word	0x00000000
        /*05b0*/ 	.short	0x010a
        /*05b2*/ 	.byte	0x04
	.zero		1


	//   ....[73]....
        /*05b4*/ 	.word	0x00003ba0
        /*05b8*/ 	.word	0x000000ff
        /*05bc*/ 	.word	0x000000f0
        /*05c0*/ 	.short	0x010a
        /*05c2*/ 	.byte	0x1f
	.zero		1


	//   ....[74]....
        /*05c4*/ 	.word	0x00003c50
        /*05c8*/ 	.word	0x000000ff
        /*05cc*/ 	.word	0x00000000
        /*05d0*/ 	.short	0x010a
        /*05d2*/ 	.byte	0x05
	.zero		1


	//   ....[75]....
        /*05d4*/ 	.word	0x00003d80
        /*05d8*/ 	.word	0x000000ff
        /*05dc*/ 	.word	0x00000000
        /*05e0*/ 	.short	0x010a
        /*05e2*/ 	.byte	0x04
	.zero		1


	//   ....[76]....
        /*05e4*/ 	.word	0x00004080
        /*05e8*/ 	.word	0x000000ff
        /*05ec*/ 	.word	0x00000000
        /*05f0*/ 	.short	0x010a
        /*05f2*/ 	.byte	0x04
	.zero		1


	//   ....[77]....
        /*05f4*/ 	.word	0x00004110
        /*05f8*/ 	.word	0x000000ff
        /*05fc*/ 	.word	0x00000000
        /*0600*/ 	.short	0x010a
        /*0602*/ 	.byte	0x05
	.zero		1


	//   ....[78]....
        /*0604*/ 	.word	0x000041a0
        /*0608*/ 	.word	0x000000ff
        /*060c*/ 	.word	0x00000000
        /*0610*/ 	.short	0x010a
        /*0612*/ 	.byte	0x05
	.zero		1


	//   ....[79]....
        /*0614*/ 	.word	0x00004240
        /*0618*/ 	.word	0x00000000
        /*061c*/ 	.word	0x00000000
        /*0620*/ 	.short	0x010a
        /*0622*/ 	.byte	0xff
	.zero		1


	//   ....[80]....
        /*0624*/ 	.word	0x00004280
        /*0628*/ 	.word	0x00000000
        /*062c*/ 	.word	0x00000000
        /*0630*/ 	.short	0x010a
        /*0632*/ 	.byte	0xff
	.zero		1


	//   ....[81]....
        /*0634*/ 	.word	0x000042f0
        /*0638*/ 	.word	0x000000ff
        /*063c*/ 	.word	0x00000000
        /*0640*/ 	.short	0x0101
        /*0642*/ 	.byte	0x04
	.zero		1


	//   ....[82]....
        /*0644*/ 	.word	0x00004330
        /*0648*/ 	.word	0x000000ff
        /*064c*/ 	.word	0x00000130
        /*0650*/ 	.short	0x010a
        /*0652*/ 	.byte	0x1a
	.zero		1


	//   ....[83]....
        /*0654*/ 	.word	0x00004380
        /*0658*/ 	.word	0x000000ff
        /*065c*/ 	.word	0x00000000
        /*0660*/ 	.short	0x0101
        /*0662*/ 	.byte	0x04
	.zero		1


	//   ....[84]....
        /*0664*/ 	.word	0x00004860
        /*0668*/ 	.word	0x00000008
        /*066c*/ 	.word	0x000000b0
        /*0670*/ 	.short	0x010a
        /*0672*/ 	.byte	0xff
	.zero		1


	//   ....[85]....
        /*0674*/ 	.word	0x000049d0
        /*0678*/ 	.word	0x00000000
        /*067c*/ 	.word	0x00000000
        /*0680*/ 	.short	0x0101
        /*0682*/ 	.byte	0xff
	.zero		1


	//   ....[86]....
        /*0684*/ 	.word	0x00004eb0
        /*0688*/ 	.word	0x000000ff
        /*068c*/ 	.word	0x000000a8
        /*0690*/ 	.short	0x010a
        /*0692*/ 	.byte	0x15
	.zero		1


	//   ....[87]....
        /*0694*/ 	.word	0x00005040
        /*0698*/ 	.word	0x000000ff
        /*069c*/ 	.word	0x00000080
        /*06a0*/ 	.short	0x010a
        /*06a2*/ 	.byte	0x15
	.zero		1


	//   ....[88]....
        /*06a4*/ 	.word	0x00005210
        /*06a8*/ 	.word	0x000000ff
        /*06ac*/ 	.word	0x00000060
        /*06b0*/ 	.short	0x010b
        /*06b2*/ 	.byte	0x15
	.zero		1


	//   ....[89]....
        /*06b4*/ 	.word	0x00005230
        /*06b8*/ 	.word	0x000000ff
        /*06bc*/ 	.word	0x00000000
        /*06c0*/ 	.short	0x0101
        /*06c2*/ 	.byte	0x04
	.zero		1


	//   ....[90]....
        /*06c4*/ 	.word	0x00005240
        /*06c8*/ 	.word	0x000000ff
        /*06cc*/ 	.word	0x00000088
        /*06d0*/ 	.short	0x010a
        /*06d2*/ 	.byte	0x15
	.zero		1


	//   ....[91]....
        /*06d4*/ 	.word	0x000053f0
        /*06d8*/ 	.word	0x000000ff
        /*06dc*/ 	.word	0x00000068
        /*06e0*/ 	.short	0x010b
        /*06e2*/ 	.byte	0x15
	.zero		1


	//   ....[92]....
        /*06e4*/ 	.word	0x00005410
        /*06e8*/ 	.word	0x000000ff
        /*06ec*/ 	.word	0x00000000
        /*06f0*/ 	.short	0x0101
        /*06f2*/ 	.byte	0x04
	.zero		1


	//   ....[93]....
        /*06f4*/ 	.word	0x00005420
        /*06f8*/ 	.word	0x000000ff
        /*06fc*/ 	.word	0x00000090
        /*0700*/ 	.short	0x010a
        /*0702*/ 	.byte	0x15
	.zero		1


	//   ....[94]....
        /*0704*/ 	.word	0x000055f0
        /*0708*/ 	.word	0x000000ff
        /*070c*/ 	.word	0x00000070
        /*0710*/ 	.short	0x010b
        /*0712*/ 	.byte	0x15
	.zero		1


	//   ....[95]....
        /*0714*/ 	.word	0x00005610
        /*0718*/ 	.word	0x000000ff
        /*071c*/ 	.word	0x00000000
        /*0720*/ 	.short	0x0101
        /*0722*/ 	.byte	0x04
	.zero		1


	//   ....[96]....
        /*0724*/ 	.word	0x00005620
        /*0728*/ 	.word	0x000000ff
        /*072c*/ 	.word	0x00000098
        /*0730*/ 	.short	0x010a
        /*0732*/ 	.byte	0x15
	.zero		1


	//   ....[97]....
        /*0734*/ 	.word	0x00005870
        /*0738*/ 	.word	0x000000ff
        /*073c*/ 	.word	0x00000078
        /*0740*/ 	.short	0x010b
        /*0742*/ 	.byte	0x15
	.zero		1


	//   ....[98]....
        /*0744*/ 	.word	0x00005880
        /*0748*/ 	.word	0x000000ff
        /*074c*/ 	.word	0x00000000
        /*0750*/ 	.short	0x0101
        /*0752*/ 	.byte	0x34
	.zero		1


	//   ....[99]....
        /*0754*/ 	.word	0x000058b0
        /*0758*/ 	.word	0x000000ff
        /*075c*/ 	.word	0x00000080
        /*0760*/ 	.short	0x010a
        /*0762*/ 	.byte	0x15
	.zero		1


	//   ....[100]....
        /*0764*/ 	.word	0x000058d0
        /*0768*/ 	.word	0x000000ff
        /*076c*/ 	.word	0x00000088
        /*0770*/ 	.short	0x010a
        /*0772*/ 	.byte	0x15
	.zero		1


	//   ....[101]....
        /*0774*/ 	.word	0x000058f0
        /*0778*/ 	.word	0x000000ff
        /*077c*/ 	.word	0x00000090
        /*0780*/ 	.short	0x010a
        /*0782*/ 	.byte	0x15
	.zero		1


	//   ....[102]....
        /*0784*/ 	.word	0x00005930
        /*0788*/ 	.word	0x00000000
        /*078c*/ 	.word	0x00000098
        /*0790*/ 	.short	0x010a
        /*0792*/ 	.byte	0xff
	.zero		1


	//   ....[103]....
        /*0794*/ 	.word	0x00005c70
        /*0798*/ 	.word	0x00000003
        /*079c*/ 	.word	0x000000b0
        /*07a0*/ 	.short	0x010a
        /*07a2*/ 	.byte	0xff
	.zero		1


	//   ....[104]....
        /*07a4*/ 	.word	0x00005df0
        /*07a8*/ 	.word	0x00000000
        /*07ac*/ 	.word	0x00000000
        /*07b0*/ 	.short	0x0101
        /*07b2*/ 	.byte	0xff
	.zero		1


	//   ....[105]....
        /*07b4*/ 	.word	0x00006930
        /*07b8*/ 	.word	0x000000ff
        /*07bc*/ 	.word	0x00000060
        /*07c0*/ 	.short	0x010a
        /*07c2*/ 	.byte	0x2b
	.zero		1


	//   ....[106]....
        /*07c4*/ 	.word	0x00006970
        /*07c8*/ 	.word	0x00000035
        /*07cc*/ 	.word	0x000000d0
        /*07d0*/ 	.short	0x010a
        /*07d2*/ 	.byte	0xff
	.zero		1


	//   ....[107]....
        /*07d4*/ 	.word	0x00006a80
        /*07d8*/ 	.word	0x000000ff
        /*07dc*/ 	.word	0x00000060
        /*07e0*/ 	.short	0x010a
        /*07e2*/ 	.byte	0x2b
	.zero		1


	//   ....[108]....
        /*07e4*/ 	.word	0x00006b50
        /*07e8*/ 	.word	0x00000035
        /*07ec*/ 	.word	0x000000d0
        /*07f0*/ 	.short	0x010a
        /*07f2*/ 	.byte	0xff
	.zero		1


	//   ....[109]....
        /*07f4*/ 	.word	0x00007310
        /*07f8*/ 	.word	0x00000000
        /*07fc*/ 	.word	0x00000000
        /*0800*/ 	.short	0x0101
        /*0802*/ 	.byte	0xff
	.zero		1


	//   ....[110]....
        /*0804*/ 	.word	0x00007320
        /*0808*/ 	.word	0x00000002
        /*080c*/ 	.word	0x00000060
        /*0810*/ 	.short	0x010a
        /*0812*/ 	.byte	0xff
	.zero		1


	//   ....[111]....
        /*0814*/ 	.word	0x000073e0
        /*0818*/ 	.word	0x00000002
        /*081c*/ 	.word	0x00000060
        /*0820*/ 	.short	0x010a
        /*0822*/ 	.byte	0xff
	.zero		1


	//   ....[112]....
        /*0824*/ 	.word	0x00007be0
        /*0828*/ 	.word	0x00000000
        /*082c*/ 	.word	0x00000000
        /*0830*/ 	.short	0x0101
        /*0832*/ 	.byte	0xff
	.zero		1


	//   ....[113]....
        /*0834*/ 	.word	0x00007c00
        /*0838*/ 	.word	0x00000002
        /*083c*/ 	.word	0x00000060
        /*0840*/ 	.short	0x010a
        /*0842*/ 	.byte	0xff
	.zero		1


	//   ....[114]....
        /*0844*/ 	.word	0x00007cb0
        /*0848*/ 	.word	0x00000002
        /*084c*/ 	.word	0x00000060
        /*0850*/ 	.short	0x010a
        /*0852*/ 	.byte	0xff
	.zero		1


	//   ....[115]....
        /*0854*/ 	.word	0x000084b0
        /*0858*/ 	.word	0x00000000
        /*085c*/ 	.word	0x00000000
        /*0860*/ 	.short	0x0101
        /*0862*/ 	.byte	0xff
	.zero		1


	//   ....[116]....
        /*0864*/ 	.word	0x000084d0
        /*0868*/ 	.word	0x00000003
        /*086c*/ 	.word	0x00000060
        /*0870*/ 	.short	0x010a
        /*0872*/ 	.byte	0xff
	.zero		1


	//   ....[117]....
        /*0874*/ 	.word	0x00008580
        /*0878*/ 	.word	0x00000003
        /*087c*/ 	.word	0x00000060
        /*0880*/ 	.short	0x010a
        /*0882*/ 	.byte	0xff
	.zero		1


	//   ....[118]....
        /*0884*/ 	.word	0x00008830
        /*0888*/ 	.word	0x00000035
        /*088c*/ 	.word	0x00000000
        /*0890*/ 	.short	0x0101
        /*0892*/ 	.byte	0xff
	.zero		1


	//   ....[119]....
        /*0894*/ 	.word	0x00008dd0
        /*0898*/ 	.word	0x00000000
        /*089c*/ 	.word	0x00000000
        /*08a0*/ 	.short	0x0101
        /*08a2*/ 	.byte	0xff
	.zero		1


	//   ....[120]....
        /*08a4*/ 	.word	0x00009060
        /*08a8*/ 	.word	0x000000ff
        /*08ac*/ 	.word	0x00000000
        /*08b0*/ 	.short	0x0101
        /*08b2*/ 	.byte	0x04
	.zero		1


	//   ....[121]....
        /*08b4*/ 	.word	0x00009080
        /*08b8*/ 	.word	0x00000000
        /*08bc*/ 	.word	0x00000120
        /*08c0*/ 	.short	0x010a
        /*08c2*/ 	.byte	0xff
	.zero		1


	//   ....[122]....
        /*08c4*/ 	.word	0x000090e0
        /*08c8*/ 	.word	0x00000000
        /*08cc*/ 	.word	0x00000030
        /*08d0*/ 	.short	0x010a
        /*08d2*/ 	.byte	0xff
	.zero		1


	//   ....[123]....
        /*08d4*/ 	.word	0x00009140
        /*08d8*/ 	.word	0x00000000
        /*08dc*/ 	.word	0x00000030
        /*08e0*/ 	.short	0x010a
        /*08e2*/ 	.byte	0xff
	.zero		1


	//   ....[124]....
        /*08e4*/ 	.word	0x00009190
        /*08e8*/ 	.word	0x00000003
        /*08ec*/ 	.word	0x000000b0
        /*08f0*/ 	.short	0x010a
        /*08f2*/ 	.byte	0xff
	.zero		1


	//   ....[125]....
        /*08f4*/ 	.word	0x000091f0
        /*08f8*/ 	.word	0x00000000
        /*08fc*/ 	.word	0x00000000
        /*0900*/ 	.short	0x010a
        /*0902*/ 	.byte	0xff
	.zero		1


	//   ....[126]....
        /*0904*/ 	.word	0x00009250
        /*0908*/ 	.word	0x00000000
        /*090c*/ 	.word	0x00000000
        /*0910*/ 	.short	0x010a
        /*0912*/ 	.byte	0xff
	.zero		1


	//   ....[127]....
        /*0914*/ 	.word	0x000092b0
        /*0918*/ 	.word	0x00000000
        /*091c*/ 	.word	0x00000000
        /*0920*/ 	.short	0x010a
        /*0922*/ 	.byte	0xff
	.zero		1


	//   ....[128]....
        /*0924*/ 	.word	0x00009310
        /*0928*/ 	.word	0x00000000
        /*092c*/ 	.word	0x00000000
        /*0930*/ 	.short	0x010a
        /*0932*/ 	.byte	0xff
	.zero		1


	//   ....[129]....
        /*0934*/ 	.word	0x00009370
        /*0938*/ 	.word	0x00000000
        /*093c*/ 	.word	0x00000000
        /*0940*/ 	.short	0x010a
        /*0942*/ 	.byte	0xff
	.zero		1


	//   ....[130]....
        /*0944*/ 	.word	0x000093c0
        /*0948*/ 	.word	0x00000002
        /*094c*/ 	.word	0x00000110
        /*0950*/ 	.short	0x010a
        /*0952*/ 	.byte	0xff
	.zero		1


	//   ....[131]....
        /*0954*/ 	.word	0x00009420
        /*0958*/ 	.word	0x00000002
        /*095c*/ 	.word	0x000000c0
        /*0960*/ 	.short	0x010a
        /*0962*/ 	.byte	0xff
	.zero		1


	//   ....[132]....
        /*0964*/ 	.word	0x00009470
        /*0968*/ 	.word	0x00000002
        /*096c*/ 	.word	0x000000b0
        /*0970*/ 	.short	0x010a
        /*0972*/ 	.byte	0xff
	.zero		1


	//   ....[133]....
        /*0974*/ 	.word	0x000094d0
        /*0978*/ 	.word	0x00000000
        /*097c*/ 	.word	0x000000c0
        /*0980*/ 	.short	0x010a
        /*0982*/ 	.byte	0xff
	.zero		1


	//   ....[134]....
        /*0984*/ 	.word	0x00009530
        /*0988*/ 	.word	0x00000005
        /*098c*/ 	.word	0x00000008
        /*0990*/ 	.short	0x010a
        /*0992*/ 	.byte	0xff
	.zero		1


	//   ....[135]....
        /*0994*/ 	.word	0x00009610
        /*0998*/ 	.word	0x00000000
        /*099c*/ 	.word	0x00000008
        /*09a0*/ 	.short	0x010a
        /*09a2*/ 	.byte	0xff
	.zero		1


	//   ....[136]....
        /*09a4*/ 	.word	0x00009660
        /*09a8*/ 	.word	0x00000000
        /*09ac*/ 	.word	0x000000b0
        /*09b0*/ 	.short	0x010a
        /*09b2*/ 	.byte	0xff
	.zero		1


	//   ....[137]....
        /*09b4*/ 	.word	0x000096c0
        /*09b8*/ 	.word	0x00000000
        /*09bc*/ 	.word	0x000000f0
        /*09c0*/ 	.short	0x010a
        /*09c2*/ 	.byte	0xff
	.zero		1


	//   ....[138]....
        /*09c4*/ 	.word	0x00009720
        /*09c8*/ 	.word	0x00000000
        /*09cc*/ 	.word	0x00000000
        /*09d0*/ 	.short	0x010a
        /*09d2*/ 	.byte	0xff
	.zero		1


	//   ....[139]....
        /*09d4*/ 	.word	0x00009780
        /*09d8*/ 	.word	0x00000000
        /*09dc*/ 	.word	0x00000000
        /*09e0*/ 	.short	0x010a
        /*09e2*/ 	.byte	0xff
	.zero		1


	//   ....[140]....
        /*09e4*/ 	.word	0x000097e0
        /*09e8*/ 	.word	0x00000000
        /*09ec*/ 	.word	0x00000000
        /*09f0*/ 	.short	0x010a
        /*09f2*/ 	.byte	0xff
	.zero		1


	//   ....[141]....
        /*09f4*/ 	.word	0x00009840
        /*09f8*/ 	.word	0x00000000
        /*09fc*/ 	.word	0x00000000
        /*0a00*/ 	.short	0x010a
        /*0a02*/ 	.byte	0xff
	.zero		1


	//   ....[142]....
        /*0a04*/ 	.word	0x000098a0
        /*0a08*/ 	.word	0x00000000
        /*0a0c*/ 	.word	0x00000130
        /*0a10*/ 	.short	0x010a
        /*0a12*/ 	.byte	0xff
	.zero		1


	//   ....[143]....
        /*0a14*/ 	.word	0x000098f0
        /*0a18*/ 	.word	0x00000008
        /*0a1c*/ 	.word	0x000000b0
        /*0a20*/ 	.short	0x010a
        /*0a22*/ 	.byte	0xff
	.zero		1


	//   ....[144]....
        /*0a24*/ 	.word	0x00009950
        /*0a28*/ 	.word	0x00000000
        /*0a2c*/ 	.word	0x000000a8
        /*0a30*/ 	.short	0x010a
        /*0a32*/ 	.byte	0xff
	.zero		1


	//   ....[145]....
        /*0a34*/ 	.word	0x000099b0
        /*0a38*/ 	.word	0x00000000
        /*0a3c*/ 	.word	0x00000080
        /*0a40*/ 	.short	0x010a
        /*0a42*/ 	.byte	0xff
	.zero		1


	//   ....[146]....
        /*0a44*/ 	.word	0x00009a10
        /*0a48*/ 	.word	0x00000000
        /*0a4c*/ 	.word	0x00000088
        /*0a50*/ 	.short	0x010a
        /*0a52*/ 	.byte	0xff
	.zero		1


	//   ....[147]....
        /*0a54*/ 	.word	0x00009a70
        /*0a58*/ 	.word	0x00000000
        /*0a5c*/ 	.word	0x00000090
        /*0a60*/ 	.short	0x010a
        /*0a62*/ 	.byte	0xff
	.zero		1


	//   ....[148]....
        /*0a64*/ 	.word	0x00009ad0
        /*0a68*/ 	.word	0x00000000
        /*0a6c*/ 	.word	0x00000098
        /*0a70*/ 	.short	0x010a
        /*0a72*/ 	.byte	0xff
	.zero		1


	//   ....[149]....
        /*0a74*/ 	.word	0x00009b30
        /*0a78*/ 	.word	0x00000000
        /*0a7c*/ 	.word	0x00000080
        /*0a80*/ 	.short	0x010a
        /*0a82*/ 	.byte	0xff
	.zero		1


	//   ....[150]....
        /*0a84*/ 	.word	0x00009b90
        /*0a88*/ 	.word	0x00000000
        /*0a8c*/ 	.word	0x00000088
        /*0a90*/ 	.short	0x010a
        /*0a92*/ 	.byte	0xff
	.zero		1


	//   ....[151]....
        /*0a94*/ 	.word	0x00009bf0
        /*0a98*/ 	.word	0x00000000
        /*0a9c*/ 	.word	0x00000090
        /*0aa0*/ 	.short	0x010a
        /*0aa2*/ 	.byte	0xff
	.zero		1


	//   ....[152]....
        /*0aa4*/ 	.word	0x00009c40
        /*0aa8*/ 	.word	0x00000003
        /*0aac*/ 	.word	0x000000b0
        /*0ab0*/ 	.short	0x010a
        /*0ab2*/ 	.byte	0xff
	.zero		1


	//   ....[153]....
        /*0ab4*/ 	.word	0x00009ca0
        /*0ab8*/ 	.word	0x00000002
        /*0abc*/ 	.word	0x00000060
        /*0ac0*/ 	.short	0x010a
        /*0ac2*/ 	.byte	0xff
	.zero		1


	//   ....[154]....
        /*0ac4*/ 	.word	0x00009cf0
        /*0ac8*/ 	.word	0x00000035
        /*0acc*/ 	.word	0x000000d0
        /*0ad0*/ 	.short	0x010a
        /*0ad2*/ 	.byte	0xff
	.zero		1


	//   ....[155]....
        /*0ad4*/ 	.word	0x00009d40
        /*0ad8*/ 	.word	0x00000002
        /*0adc*/ 	.word	0x00000060
        /*0ae0*/ 	.short	0x010a
        /*0ae2*/ 	.byte	0xff
	.zero		1


	//   ....[156]....
        /*0ae4*/ 	.word	0x00009d90
        /*0ae8*/ 	.word	0x00000002
        /*0aec*/ 	.word	0x00000060
        /*0af0*/ 	.short	0x010a
        /*0af2*/ 	.byte	0xff
	.zero		1


	//   ....[157]....
        /*0af4*/ 	.word	0x00009de0
        /*0af8*/ 	.word	0x00000003
        /*0afc*/ 	.word	0x00000060
        /*0b00*/ 	.short	0x010a
        /*0b02*/ 	.byte	0xff
	.zero		1


	//----- nvinfo : EIATTR_NUM_MBARRIERS
	.align		4
.L_47:
        /*0b04*/ 	.byte	0x03, 0x38
        /*0b06*/ 	.short	0x0027


	//----- nvinfo : EIATTR_EXIT_INSTR_OFFSETS
	.align		4
        /*0b08*/ 	.byte	0x04, 0x1c
        /*0b0a*/ 	.short	(.L_49 - .L_48)


	//   ....[0]....
.L_48:
        /*0b0c*/ 	.word	0x00002ce0


	//   ....[1]....
        /*0b10*/ 	.word	0x000031d0


	//   ....[2]....
        /*0b14*/ 	.word	0x00003230


	//   ....[3]....
        /*0b18*/ 	.word	0x000045b0


	//   ....[4]....
        /*0b1c*/ 	.word	0x00005960


	//   ....[5]....
        /*0b20*/ 	.word	0x000059a0


	//   ....[6]....
        /*0b24*/ 	.word	0x00008f50


	//   ....[7]....
        /*0b28*/ 	.word	0x00008fd0


	//   ....[8]....
        /*0b2c*/ 	.word	0x00009000


	//   ....[9]....
        /*0b30*/ 	.word	0x00009070


	//----- nvinfo : EIATTR_MAX_THREADS
	.align		4
.L_49:
        /*0b34*/ 	.byte	0x04, 0x05
        /*0b36*/ 	.short	(.L_51 - .L_50)
.L_50:
        /*0b38*/ 	.word	0x00000100
        /*0b3c*/ 	.word	0x00000001
        /*0b40*/ 	.word	0x00000001


	//----- nvinfo : EIATTR_CRS_STACK_SIZE
	.align		4
.L_51:
        /*0b44*/ 	.byte	0x04, 0x1e
        /*0b46*/ 	.short	(.L_53 - .L_52)
.L_52:
        /*0b48*/ 	.word	0x00000000


	//----- nvinfo : EIATTR_CBANK_PARAM_SIZE
	.align		4
.L_53:
        /*0b4c*/ 	.byte	0x03, 0x19
        /*0b4e*/ 	.short	0x0800


	//----- nvinfo : EIATTR_PARAM_CBANK
	.align		4
        /*0b50*/ 	.byte	0x04, 0x0a
        /*0b52*/ 	.short	(.L_55 - .L_54)
	.align		4
.L_54:
        /*0b54*/ 	.word	index@(.nv.constant0._ZN7cutlass13device_kernelINS_4gemm6kernel13GemmUniversalIN4cute5tupleIJiiiiEEENS1_10collective13CollectiveMmaINS1_35MainloopSm100TmaUmmaWarpSpecializedILi6ELi2ELi4ENS5_IJNS4_1CILi8EEENSA_ILi1EEESC_EEEEENS5_IJNSA_ILi128EEESF_NSA_ILi64EEEEEENS_6half_tENS5_IJlSC_lEEESI_SJ_NS4_8TiledMMAINS4_8MMA_AtomIJNS4_26SM100_MMA_F16BF16_2x1SM_SSISI_SI_fLi128ELi128ELNS4_4UMMA5MajorE0ELSO_0ELNSN_7ScaleInE0ELSP_0EEEEEENS4_6LayoutINS5_IJSC_SC_SC_EEENS5_IJNSA_ILi0EEESU_SU_EEEEENS5_IJNS4_10UnderscoreESX_SX_EEEEENS4_18SM100_TMA_2SM_LOADENS4_14ComposedLayoutINS4_7SwizzleILi3ELi4ELi3EEENS4_18smem_ptr_flag_bitsILi16EEENSS_INS5_IJSB_SG_EEENS5_IJSG_SC_EEEEEEEvNS4_8identityENS4_28SM100_TMA_2SM_LOAD_MULTICASTES19_vS1A_EENS_8epilogue10collective18CollectiveEpilogueINS1D_23Sm100TmaWarpSpecializedILi4ELi2ELi16ELb1ELb0EEEJNS5_IJSG_SF_SG_EEENS5_IJNSS_ISG_SC_EENSS_INS5_IJNSA_ILi16EEENSA_ILi2EEEEEENS5_IJSC_SG_EEEEEEEESI_SJ_SI_SJ_NS1D_6fusion15FusionCallbacksIS1H_NS1Q_17LinearCombinationISI_fSI_fLNS_15FloatRoundStyleE2EEES1I_S1P_JEEENS4_5SM1004TMEM4LOAD26SM100_TMEM_LOAD_32dp32b16xENS4_13SM90_TMA_LOADENS11_INS12_ILi1ELi4ELi3EEES15_NSS_INS5_IJSB_S1K_EEENS5_IJS1K_SC_EEEEEEENS4_39AutoVectorizingCopyWithAssumedAlignmentILi128EEENS4_14SM90_TMA_STOREES25_S27_S27_EEEvvEEEEvNT_6ParamsE)
        /*0b58*/ 	.short	0x0380
        /*0b5a*/ 	.short	0x0800


	//----- nvinfo : EIATTR_SW_WAR
	.align		4
.L_55:
        /*0b5c*/ 	.byte	0x04, 0x36
        /*0b5e*/ 	.short	(.L_57 - .L_56)
.L_56:
        /*0b60*/ 	.word	0x00000008
.L_57:


//--------------------- .nv.callgraph             --------------------------
	.section	.nv.callgraph,"",@"SHT_CUDA_CALLGRAPH"
	.align	4
	.sectionentsize	8
	.align		4
        /*0000*/ 	.word	0x00000000
	.align		4
        /*0004*/ 	.word	0xffffffff
	.align		4
        /*0008*/ 	.word	index@(_ZN7cutlass13device_kernelINS_4gemm6kernel13GemmUniversalIN4cute5tupleIJiiiiEEENS1_10collective13CollectiveMmaINS1_35MainloopSm100TmaUmmaWarpSpecializedILi6ELi2ELi4ENS5_IJNS4_1CILi8EEENSA_ILi1EEESC_EEEEENS5_IJNSA_ILi128EEESF_NSA_ILi64EEEEEENS_6half_tENS5_IJlSC_lEEESI_SJ_NS4_8TiledMMAINS4_8MMA_AtomIJNS4_26SM100_MMA_F16BF16_2x1SM_SSISI_SI_fLi128ELi128ELNS4_4UMMA5MajorE0ELSO_0ELNSN_7ScaleInE0ELSP_0EEEEEENS4_6LayoutINS5_IJSC_SC_SC_EEENS5_IJNSA_ILi0EEESU_SU_EEEEENS5_IJNS4_10UnderscoreESX_SX_EEEEENS4_18SM100_TMA_2SM_LOADENS4_14ComposedLayoutINS4_7SwizzleILi3ELi4ELi3EEENS4_18smem_ptr_flag_bitsILi16EEENSS_INS5_IJSB_SG_EEENS5_IJSG_SC_EEEEEEEvNS4_8identityENS4_28SM100_TMA_2SM_LOAD_MULTICASTES19_vS1A_EENS_8epilogue10collective18CollectiveEpilogueINS1D_23Sm100TmaWarpSpecializedILi4ELi2ELi16ELb1ELb0EEEJNS5_IJSG_SF_SG_EEENS5_IJNSS_ISG_SC_EENSS_INS5_IJNSA_ILi16EEENSA_ILi2EEEEEENS5_IJSC_SG_EEEEEEEESI_SJ_SI_SJ_NS1D_6fusion15FusionCallbacksIS1H_NS1Q_17LinearCombinationISI_fSI_fLNS_15FloatRoundStyleE2EEES1I_S1P_JEEENS4_5SM1004TMEM4LOAD26SM100_TMEM_LOAD_32dp32b16xENS4_13SM90_TMA_LOADENS11_INS12_ILi1ELi4ELi3EEES15_NSS_INS5_IJSB_S1K_EEENS5_IJS1K_SC_EEEEEEENS4_39AutoVectorizingCopyWithAssumedAlignmentILi128EEENS4_14SM90_TMA_STOREES25_S27_S27_EEEvvEEEEvNT_6ParamsE)
	.align		4
        /*000c*/ 	.word	index@(__assertfail)
	.align		4
        /*0010*/ 	.word	0x00000000
	.align		4
        /*0014*/ 	.word	0xfffffffe
	.align		4
        /*0018*/ 	.word	0x00000000
	.align		4
        /*001c*/ 	.word	0xfffffffd
	.align		4
        /*0020*/ 	.word	0x00000000
	.align		4
        /*0024*/ 	.word	0xfffffffc


//--------------------- .nv.constant4             --------------------------
	.section	.nv.constant4,"a",@progbits
	.align	8
	.align		8
.nv.constant4:
        /*0000*/ 	.dword	__assertfail
	.align		8
        /*0008*/ 	.dword	__unnamed_1
	.align		8
        /*0010*/ 	.dword	__unnamed_2
	.align		8
        /*0018*/ 	.dword	_ZN40_INTERNAL_e7942305_4_k_cu_77eb236b_428854cuda3std3__45__cpo5beginE
	.align		8
        /*0020*/ 	.dword	_ZN40_INTERNAL_e7942305_4_k_cu_77eb236b_428854cuda3std3__45__cpo3endE
	.align		8
        /*0028*/ 	.dword	_ZN40_INTERNAL_e7942305_4_k_cu_77eb236b_428854cuda3std3__45__cpo6cbeginE
	.align		8
        /*0030*/ 	.dword	_ZN40_INTERNAL_e7942305_4_k_cu_77eb236b_428854cuda3std3__45__cpo4cendE
	.align		8
        /*0038*/ 	.dword	_ZN40_INTERNAL_e7942305_4_k_cu_77eb236b_428854cuda3std3__442_GLOBAL__N__e7942305_4_k_cu_77eb236b_428856ignoreE
	.align		8
        /*0040*/ 	.dword	_ZN40_INTERNAL_e7942305_4_k_cu_77eb236b_428854cuda3std3__419piecewise_constructE
	.align		8
        /*0048*/ 	.dword	_ZN40_INTERNAL_e7942305_4_k_cu_77eb236b_428854cuda3std3__48in_placeE
	.align		8
        /*0050*/ 	.dword	_ZN40_INTERNAL_e7942305_4_k_cu_77eb236b_428854cuda3std6ranges3__45__cpo4swapE
	.align		8
        /*0058*/ 	.dword	_ZN40_INTERNAL_e7942305_4_k_cu_77eb236b_428854cuda3std6ranges3__45__cpo9iter_moveE
	.align		8
        /*0060*/ 	.dword	_ZN40_INTERNAL_e7942305_4_k_cu_77eb236b_428854cute7productE
	.align		8
        /*0068*/ 	.dword	_ZN40_INTERNAL_e7942305_4_k_cu_77eb236b_428854cute1_E
	.align		8
        /*0070*/ 	.dword	$str$25
	.align		8
        /*0078*/ 	.dword	$str$26
	.align		8
        /*0080*/ 	.dword	$str$27
	.align		8
        /*0088*/ 	.dword	$str$28


//--------------------- .text._ZN7cutlass13device_kernelINS_4gemm6kernel13GemmUniversalIN4cute5tupleIJiiiiEEENS1_10collective13CollectiveMmaINS1_35MainloopSm100TmaUmmaWarpSpecializedILi6ELi2ELi4ENS5_IJNS4_1CILi8EEENSA_ILi1EEESC_EEEEENS5_IJNSA_ILi128EEESF_NSA_ILi64EEEEEENS_6half_tENS5_IJlSC_lEEESI_SJ_NS4_8TiledMMAINS4_8MMA_AtomIJNS4_26SM100_MMA_F16BF16_2x1SM_SSISI_SI_fLi128ELi128ELNS4_4UMMA5MajorE0ELSO_0ELNSN_7ScaleInE0ELSP_0EEEEEENS4_6LayoutINS5_IJSC_SC_SC_EEENS5_IJNSA_ILi0EEESU_SU_EEEEENS5_IJNS4_10UnderscoreESX_SX_EEEEENS4_18SM100_TMA_2SM_LOADENS4_14ComposedLayoutINS4_7SwizzleILi3ELi4ELi3EEENS4_18smem_ptr_flag_bitsILi16EEENSS_INS5_IJSB_SG_EEENS5_IJSG_SC_EEEEEEEvNS4_8identityENS4_28SM100_TMA_2SM_LOAD_MULTICASTES19_vS1A_EENS_8epilogue10collective18CollectiveEpilogueINS1D_23Sm100TmaWarpSpecializedILi4ELi2ELi16ELb1ELb0EEEJNS5_IJSG_SF_SG_EEENS5_IJNSS_ISG_SC_EENSS_INS5_IJNSA_ILi16EEENSA_ILi2EEEEEENS5_IJSC_SG_EEEEEEEESI_SJ_SI_SJ_NS1D_6fusion15FusionCallbacksIS1H_NS1Q_17LinearCombinationISI_fSI_fLNS_15FloatRoundStyleE2EEES1I_S1P_JEEENS4_5SM1004TMEM4LOAD26SM100_TMEM_LOAD_32dp32b16xENS4_13SM90_TMA_LOADENS11_INS12_ILi1ELi4ELi3EEES15_NSS_INS5_IJSB_S1K_EEENS5_IJS1K_SC_EEEEEEENS4_39AutoVectorizingCopyWithAssumedAlignmentILi128EEENS4_14SM90_TMA_STOREES25_S27_S27_EEEvvEEEEvNT_6ParamsE --------------------------
	.section	.text._ZN7cutlass13device_kernelINS_4gemm6kernel13GemmUniversalIN4cute5tupleIJiiiiEEENS1_10collective13CollectiveMmaINS1_35MainloopSm100TmaUmmaWarpSpecializedILi6ELi2ELi4ENS5_IJNS4_1CILi8EEENSA_ILi1EEESC_EEEEENS5_IJNSA_ILi128EEESF_NSA_ILi64EEEEEENS_6half_tENS5_IJlSC_lEEESI_SJ_NS4_8TiledMMAINS4_8MMA_AtomIJNS4_26SM100_MMA_F16BF16_2x1SM_SSISI_SI_fLi128ELi128ELNS4_4UMMA5MajorE0ELSO_0ELNSN_7ScaleInE0ELSP_0EEEEEENS4_6LayoutINS5_IJSC_SC_SC_EEENS5_IJNSA_ILi0EEESU_SU_EEEEENS5_IJNS4_10UnderscoreESX_SX_EEEEENS4_18SM100_TMA_2SM_LOADENS4_14ComposedLayoutINS4_7SwizzleILi3ELi4ELi3EEENS4_18smem_ptr_flag_bitsILi16EEENSS_INS5_IJSB_SG_EEENS5_IJSG_SC_EEEEEEEvNS4_8identityENS4_28SM100_TMA_2SM_LOAD_MULTICASTES19_vS1A_EENS_8epilogue10collective18CollectiveEpilogueINS1D_23Sm100TmaWarpSpecializedILi4ELi2ELi16ELb1ELb0EEEJNS5_IJSG_SF_SG_EEENS5_IJNSS_ISG_SC_EENSS_INS5_IJNSA_ILi16EEENSA_ILi2EEEEEENS5_IJSC_SG_EEEEEEEESI_SJ_SI_SJ_NS1D_6fusion15FusionCallbacksIS1H_NS1Q_17LinearCombinationISI_fSI_fLNS_15FloatRoundStyleE2EEES1I_S1P_JEEENS4_5SM1004TMEM4LOAD26SM100_TMEM_LOAD_32dp32b16xENS4_13SM90_TMA_LOADENS11_INS12_ILi1ELi4ELi3EEES15_NSS_INS5_IJSB_S1K_EEENS5_IJS1K_SC_EEEEEEENS4_39AutoVectorizingCopyWithAssumedAlignmentILi128EEENS4_14SM90_TMA_STOREES25_S27_S27_EEEvvEEEEvNT_6ParamsE,"ax",@progbits
	.align	128
.text._ZN7cutlass13device_kernelINS_4gemm6kernel13GemmUniversalIN4cute5tupleIJiiiiEEENS1_10collective13CollectiveMmaINS1_35MainloopSm100TmaUmmaWarpSpecializedILi6ELi2ELi4ENS5_IJNS4_1CILi8EEENSA_ILi1EEESC_EEEEENS5_IJNSA_ILi128EEESF_NSA_ILi64EEEEEENS_6half_tENS5_IJlSC_lEEESI_SJ_NS4_8TiledMMAINS4_8MMA_AtomIJNS4_26SM100_MMA_F16BF16_2x1SM_SSISI_SI_fLi128ELi128ELNS4_4UMMA5MajorE0ELSO_0ELNSN_7ScaleInE0ELSP_0EEEEEENS4_6LayoutINS5_IJSC_SC_SC_EEENS5_IJNSA_ILi0EEESU_SU_EEEEENS5_IJNS4_10UnderscoreESX_SX_EEEEENS4_18SM100_TMA_2SM_LOADENS4_14ComposedLayoutINS4_7SwizzleILi3ELi4ELi3EEENS4_18smem_ptr_flag_bitsILi16EEENSS_INS5_IJSB_SG_EEENS5_IJSG_SC_EEEEEEEvNS4_8identityENS4_28SM100_TMA_2SM_LOAD_MULTICASTES19_vS1A_EENS_8epilogue10collective18CollectiveEpilogueINS1D_23Sm100TmaWarpSpecializedILi4ELi2ELi16ELb1ELb0EEEJNS5_IJSG_SF_SG_EEENS5_IJNSS_ISG_SC_EENSS_INS5_IJNSA_ILi16EEENSA_ILi2EEEEEENS5_IJSC_SG_EEEEEEEESI_SJ_SI_SJ_NS1D_6fusion15FusionCallbacksIS1H_NS1Q_17LinearCombinationISI_fSI_fLNS_15FloatRoundStyleE2EEES1I_S1P_JEEENS4_5SM1004TMEM4LOAD26SM100_TMEM_LOAD_32dp32b16xENS4_13SM90_TMA_LOADENS11_INS12_ILi1ELi4ELi3EEES15_NSS_INS5_IJSB_S1K_EEENS5_IJS1K_SC_EEEEEEENS4_39AutoVectorizingCopyWithAssumedAlignmentILi128EEENS4_14SM90_TMA_STOREES25_S27_S27_EEEvvEEEEvNT_6ParamsE:
        .type           _ZN7cutlass13device_kernelINS_4gemm6kernel13GemmUniversalIN4cute5tupleIJiiiiEEENS1_10collective13CollectiveMmaINS1_35MainloopSm100TmaUmmaWarpSpecializedILi6ELi2ELi4ENS5_IJNS4_1CILi8EEENSA_ILi1EEESC_EEEEENS5_IJNSA_ILi128EEESF_NSA_ILi64EEEEEENS_6half_tENS5_IJlSC_lEEESI_SJ_NS4_8TiledMMAINS4_8MMA_AtomIJNS4_26SM100_MMA_F16BF16_2x1SM_SSISI_SI_fLi128ELi128ELNS4_4UMMA5MajorE0ELSO_0ELNSN_7ScaleInE0ELSP_0EEEEEENS4_6LayoutINS5_IJSC_SC_SC_EEENS5_IJNSA_ILi0EEESU_SU_EEEEENS5_IJNS4_10UnderscoreESX_SX_EEEEENS4_18SM100_TMA_2SM_LOADENS4_14ComposedLayoutINS4_7SwizzleILi3ELi4ELi3EEENS4_18smem_ptr_flag_bitsILi16EEENSS_INS5_IJSB_SG_EEENS5_IJSG_SC_EEEEEEEvNS4_8identityENS4_28SM100_TMA_2SM_LOAD_MULTICASTES19_vS1A_EENS_8epilogue10collective18CollectiveEpilogueINS1D_23Sm100TmaWarpSpecializedILi4ELi2ELi16ELb1ELb0EEEJNS5_IJSG_SF_SG_EEENS5_IJNSS_ISG_SC_EENSS_INS5_IJNSA_ILi16EEENSA_ILi2EEEEEENS5_IJSC_SG_EEEEEEEESI_SJ_SI_SJ_NS1D_6fusion15FusionCallbacksIS1H_NS1Q_17LinearCombinationISI_fSI_fLNS_15FloatRoundStyleE2EEES1I_S1P_JEEENS4_5SM1004TMEM4LOAD26SM100_TMEM_LOAD_32dp32b16xENS4_13SM90_TMA_LOADENS11_INS12_ILi1ELi4ELi3EEES15_NSS_INS5_IJSB_S1K_EEENS5_IJS1K_SC_EEEEEEENS4_39AutoVectorizingCopyWithAssumedAlignmentILi128EEENS4_14SM90_TMA_STOREES25_S27_S27_EEEvvEEEEvNT_6ParamsE,@function
        .size           _ZN7cutlass13device_kernelINS_4gemm6kernel13GemmUniversalIN4cute5tupleIJiiiiEEENS1_10collective13CollectiveMmaINS1_35MainloopSm100TmaUmmaWarpSpecializedILi6ELi2ELi4ENS5_IJNS4_1CILi8EEENSA_ILi1EEESC_EEEEENS5_IJNSA_ILi128EEESF_NSA_ILi64EEEEEENS_6half_tENS5_IJlSC_lEEESI_SJ_NS4_8TiledMMAINS4_8MMA_AtomIJNS4_26SM100_MMA_F16BF16_2x1SM_SSISI_SI_fLi128ELi128ELNS4_4UMMA5MajorE0ELSO_0ELNSN_7ScaleInE0ELSP_0EEEEEENS4_6LayoutINS5_IJSC_SC_SC_EEENS5_IJNSA_ILi0EEESU_SU_EEEEENS5_IJNS4_10UnderscoreESX_SX_EEEEENS4_18SM100_TMA_2SM_LOADENS4_14ComposedLayoutINS4_7SwizzleILi3ELi4ELi3EEENS4_18smem_ptr_flag_bitsILi16EEENSS_INS5_IJSB_SG_EEENS5_IJSG_SC_EEEEEEEvNS4_8identityENS4_28SM100_TMA_2SM_LOAD_MULTICASTES19_vS1A_EENS_8epilogue10collective18CollectiveEpilogueINS1D_23Sm100TmaWarpSpecializedILi4ELi2ELi16ELb1ELb0EEEJNS5_IJSG_SF_SG_EEENS5_IJNSS_ISG_SC_EENSS_INS5_IJNSA_ILi16EEENSA_ILi2EEEEEENS5_IJSC_SG_EEEEEEEESI_SJ_SI_SJ_NS1D_6fusion15FusionCallbacksIS1H_NS1Q_17LinearCombinationISI_fSI_fLNS_15FloatRoundStyleE2EEES1I_S1P_JEEENS4_5SM1004TMEM4LOAD26SM100_TMEM_LOAD_32dp32b16xENS4_13SM90_TMA_LOADENS11_INS12_ILi1ELi4ELi3EEES15_NSS_INS5_IJSB_S1K_EEENS5_IJS1K_SC_EEEEEEENS4_39AutoVectorizingCopyWithAssumedAlignmentILi128EEENS4_14SM90_TMA_STOREES25_S27_S27_EEEvvEEEEvNT_6ParamsE,(.L_x_203 - _ZN7cutlass13device_kernelINS_4gemm6kernel13GemmUniversalIN4cute5tupleIJiiiiEEENS1_10collective13CollectiveMmaINS1_35MainloopSm100TmaUmmaWarpSpecializedILi6ELi2ELi4ENS5_IJNS4_1CILi8EEENSA_ILi1EEESC_EEEEENS5_IJNSA_ILi128EEESF_NSA_ILi64EEEEEENS_6half_tENS5_IJlSC_lEEESI_SJ_NS4_8TiledMMAINS4_8MMA_AtomIJNS4_26SM100_MMA_F16BF16_2x1SM_SSISI_SI_fLi128ELi128ELNS4_4UMMA5MajorE0ELSO_0ELNSN_7ScaleInE0ELSP_0EEEEEENS4_6LayoutINS5_IJSC_SC_SC_EEENS5_IJNSA_ILi0EEESU_SU_EEEEENS5_IJNS4_10UnderscoreESX_SX_EEEEENS4_18SM100_TMA_2SM_LOADENS4_14ComposedLayoutINS4_7SwizzleILi3ELi4ELi3EEENS4_18smem_ptr_flag_bitsILi16EEENSS_INS5_IJSB_SG_EEENS5_IJSG_SC_EEEEEEEvNS4_8identityENS4_28SM100_TMA_2SM_LOAD_MULTICASTES19_vS1A_EENS_8epilogue10collective18CollectiveEpilogueINS1D_23Sm100TmaWarpSpecializedILi4ELi2ELi16ELb1ELb0EEEJNS5_IJSG_SF_SG_EEENS5_IJNSS_ISG_SC_EENSS_INS5_IJNSA_ILi16EEENSA_ILi2EEEEEENS5_IJSC_SG_EEEEEEEESI_SJ_SI_SJ_NS1D_6fusion15FusionCallbacksIS1H_NS1Q_17LinearCombinationISI_fSI_fLNS_15FloatRoundStyleE2EEES1I_S1P_JEEENS4_5SM1004TMEM4LOAD26SM100_TMEM_LOAD_32dp32b16xENS4_13SM90_TMA_LOADENS11_INS12_ILi1ELi4ELi3EEES15_NSS_INS5_IJSB_S1K_EEENS5_IJS1K_SC_EEEEEEENS4_39AutoVectorizingCopyWithAssumedAlignmentILi128EEENS4_14SM90_TMA_STOREES25_S27_S27_EEEvvEEEEvNT_6ParamsE)
        .other          _ZN7cutlass13device_kernelINS_4gemm6kernel13GemmUniversalIN4cute5tupleIJiiiiEEENS1_10collective13CollectiveMmaINS1_35MainloopSm100TmaUmmaWarpSpecializedILi6ELi2ELi4ENS5_IJNS4_1CILi8EEENSA_ILi1EEESC_EEEEENS5_IJNSA_ILi128EEESF_NSA_ILi64EEEEEENS_6half_tENS5_IJlSC_lEEESI_SJ_NS4_8TiledMMAINS4_8MMA_AtomIJNS4_26SM100_MMA_F16BF16_2x1SM_SSISI_SI_fLi128ELi128ELNS4_4UMMA5MajorE0ELSO_0ELNSN_7ScaleInE0ELSP_0EEEEEENS4_6LayoutINS5_IJSC_SC_SC_EEENS5_IJNSA_ILi0EEESU_SU_EEEEENS5_IJNS4_10UnderscoreESX_SX_EEEEENS4_18SM100_TMA_2SM_LOADENS4_14ComposedLayoutINS4_7SwizzleILi3ELi4ELi3EEENS4_18smem_ptr_flag_bitsILi16EEENSS_INS5_IJSB_SG_EEENS5_IJSG_SC_EEEEEEEvNS4_8identityENS4_28SM100_TMA_2SM_LOAD_MULTICASTES19_vS1A_EENS_8epilogue10collective18CollectiveEpilogueINS1D_23Sm100TmaWarpSpecializedILi4ELi2ELi16ELb1ELb0EEEJNS5_IJSG_SF_SG_EEENS5_IJNSS_ISG_SC_EENSS_INS5_IJNSA_ILi16EEENSA_ILi2EEEEEENS5_IJSC_SG_EEEEEEEESI_SJ_SI_SJ_NS1D_6fusion15FusionCallbacksIS1H_NS1Q_17LinearCombinationISI_fSI_fLNS_15FloatRoundStyleE2EEES1I_S1P_JEEENS4_5SM1004TMEM4LOAD26SM100_TMEM_LOAD_32dp32b16xENS4_13SM90_TMA_LOADENS11_INS12_ILi1ELi4ELi3EEES15_NSS_INS5_IJSB_S1K_EEENS5_IJS1K_SC_EEEEEEENS4_39AutoVectorizingCopyWithAssumedAlignmentILi128EEENS4_14SM90_TMA_STOREES25_S27_S27_EEEvvEEEEvNT_6ParamsE,@"STO_CUDA_ENTRY STV_DEFAULT"
_ZN7cutlass13device_kernelINS_4gemm6kernel13GemmUniversalIN4cute5tupleIJiiiiEEENS1_10collective13CollectiveMmaINS1_35MainloopSm100TmaUmmaWarpSpecializedILi6ELi2ELi4ENS5_IJNS4_1CILi8EEENSA_ILi1EEESC_EEEEENS5_IJNSA_ILi128EEESF_NSA_ILi64EEEEEENS_6half_tENS5_IJlSC_lEEESI_SJ_NS4_8TiledMMAINS4_8MMA_AtomIJNS4_26SM100_MMA_F16BF16_2x1SM_SSISI_SI_fLi128ELi128ELNS4_4UMMA5MajorE0ELSO_0ELNSN_7ScaleInE0ELSP_0EEEEEENS4_6LayoutINS5_IJSC_SC_SC_EEENS5_IJNSA_ILi0EEESU_SU_EEEEENS5_IJNS4_10UnderscoreESX_SX_EEEEENS4_18SM100_TMA_2SM_LOADENS4_14ComposedLayoutINS4_7SwizzleILi3ELi4ELi3EEENS4_18smem_ptr_flag_bitsILi16EEENSS_INS5_IJSB_SG_EEENS5_IJSG_SC_EEEEEEEvNS4_8identityENS4_28SM100_TMA_2SM_LOAD_MULTICASTES19_vS1A_EENS_8epilogue10collective18CollectiveEpilogueINS1D_23Sm100TmaWarpSpecializedILi4ELi2ELi16ELb1ELb0EEEJNS5_IJSG_SF_SG_EEENS5_IJNSS_ISG_SC_EENSS_INS5_IJNSA_ILi16EEENSA_ILi2EEEEEENS5_IJSC_SG_EEEEEEEESI_SJ_SI_SJ_NS1D_6fusion15FusionCallbacksIS1H_NS1Q_17LinearCombinationISI_fSI_fLNS_15FloatRoundStyleE2EEES1I_S1P_JEEENS4_5SM1004TMEM4LOAD26SM100_TMEM_LOAD_32dp32b16xENS4_13SM90_TMA_LOADENS11_INS12_ILi1ELi4ELi3EEES15_NSS_INS5_IJSB_S1K_EEENS5_IJS1K_SC_EEEEEEENS4_39AutoVectorizingCopyWithAssumedAlignmentILi128EEENS4_14SM90_TMA_STOREES25_S27_S27_EEEvvEEEEvNT_6ParamsE:
[----:B------:R-:W1:Y:S01]  /*0000*/  LDC R1, c[0x0][0x37c] ;  /* 0x0000df00ff017b82 */ /* 0x000e620000000800 */
[----:B------:R-:W2:Y:S01]  /*0010*/  S2R R60, SR_TID.X ;  /* 0x00000000003c7919 */ /* 0x000ea20000002100 */
[----:B------:R-:W3:Y:S06]  /*0020*/  LDCU.64 UR8, c[0x0][0x890] ;  /* 0x00011200ff0877ac */ /* 0x000eec0008000a00 */
[----:B------:R-:W4:Y:S01]  /*0030*/  S2UR UR47, SR_CgaCtaId ;  /* 0x00000000002f79c3 */ /* 0x000f220000008800 */
[----:B------:R-:W-:Y:S02]  /*0040*/  PRMT R46, RZ, 0x7610, R46 ;  /* 0x00007610ff2e7816 */ /* 0x000fe4000000002e */
[----:B------:R-:W-:Y:S01]  /*0050*/  ELECT P1, URZ, PT ;  /* 0x0000000000ff782f */ /* 0x000fe20003820000 */
[----:B---3--:R-:W-:-:S04]  /*0060*/  UISETP.NE.U32.AND UP0, UPT, UR8, URZ, UPT ;  /* 0x000000ff0800728c */ /* 0x008fc8000bf05070 */
[----:B------:R-:W-:Y:S02]  /*0070*/  UISETP.NE.AND.EX UP0, UPT, UR9, URZ, UPT, UP0 ;  /* 0x000000ff0900728c */ /* 0x000fe4000bf05300 */
[----:B----4-:R-:W-:Y:S02]  /*0080*/  ULOP3.LUT UR48, UR47, 0x1, URZ, 0xc0, !UPT ;  /* 0x000000012f307892 */ /* 0x010fe4000f8ec0ff */
[----:B------:R-:W-:Y:S01]  /*0090*/  ULOP3.LUT UR49, UR47, 0x1, URZ, 0x3c, !UPT ;  /* 0x000000012f317892 */ /* 0x000fe2000f8e3cff */
[----:B--2---:R-:W-:-:S05]  /*00a0*/  SHF.R.U32.HI R47, RZ, 0x5, R60 ;  /* 0x00000005ff2f7819 */ /* 0x004fca000001163c */
[----:B------:R-:W2:Y:S02]  /*00b0*/  SHFL.IDX PT, R0, R47, RZ, 0x1f ;  /* 0x00001fff2f007589 */ /* 0x000ea400000e0000 */
[----:B--2---:R-:W-:Y:S01]  /*00c0*/  R2UR UR18, R0 ;  /* 0x00000000001272ca */ /* 0x004fe200000e0000 */
[----:B-1----:R-:W-:-:S14]  /*00d0*/  BRA.U UP0, `(.L_x_0) ;  /* 0x0000000100307547 */ /* 0x002fdc000b800000 */
[----:B------:R-:W1:Y:S02]  /*00e0*/  LDCU.64 UR4, c[0x0][0x888] ;  /* 0x00011100ff0477ac */ /* 0x000e640008000a00 */
[----:B-1----:R-:W-:-:S04]  /*00f0*/  UISETP.NE.U32.AND UP0, UPT, UR4, URZ, UPT ;  /* 0x000000ff0400728c */ /* 0x002fc8000bf05070 */
[----:B------:R-:W-:-:S09]  /*0100*/  UISETP.NE.AND.EX UP0, UPT, UR5, URZ, UPT, UP0 ;  /* 0x000000ff0500728c */ /* 0x000fd2000bf05300 */
[----:B------:R-:W-:Y:S05]  /*0110*/  BRA.U !UP0, `(.L_x_1) ;  /* 0x0000000108147547 */ /* 0x000fea000b800000 */
[----:B------:R-:W1:Y:S01]  /*0120*/  LDC.64 R2, c[0x0][0x888] ;  /* 0x00022200ff027b82 */ /* 0x000e620000000a00 */
[----:B------:R-:W1:Y:S02]  /*0130*/  LDCU.64 UR4, c[0x0][0x358] ;  /* 0x00006b00ff0477ac */ /* 0x000e640008000a00 */
[----:B-1----:R1:W5:Y:S01]  /*0140*/  LDG.E R27, desc[UR4][R2.64] ;  /* 0x00000004021b7981 */ /* 0x002362000c1e1900 */
[----:B------:R-:W-:Y:S01]  /*0150*/  HFMA2 R46, -RZ, RZ, 0, 5.9604644775390625e-08 ;  /* 0x00000001ff2e7431 */ /* 0x000fe200000001ff */
[----:B------:R-:W-:Y:S05]  /*0160*/  BRA `(.L_x_0) ;  /* 0x00000000000c7947 */ /* 0x000fea0003800000 */
.L_x_1:
[----:B------:R-:W1:Y:S01]  /*0170*/  LDCU UR4, c[0x0][0x880] ;  /* 0x00011000ff0477ac */ /* 0x000e620008000800 */
[----:B------:R-:W-:Y:S01]  /*0180*/  HFMA2 R46, -RZ, RZ, 0, 5.9604644775390625e-08 ;  /* 0x00000001ff2e7431 */ /* 0x000fe200000001ff */
[----:B-1----:R-:W-:-:S07]  /*0190*/  MOV R27, UR4 ;  /* 0x00000004001b7c02 */ /* 0x002fce0008000f00 */
.L_x_0:
[----:B------:R-:W2:Y:S02]  /*01a0*/  LDCU.64 UR4, c[0x0][0x8b0] ;  /* 0x00011600ff0477ac */ /* 0x000ea40008000a00 */
[----:B--2---:R-:W-:-:S04]  /*01b0*/  UISETP.NE.U32.AND UP0, UPT, UR4, URZ, UPT ;  /* 0x000000ff0400728c */ /* 0x004fc8000bf05070 */
[----:B------:R-:W-:-:S09]  /*01c0*/  UISETP.NE.AND.EX UP0, UPT, UR5, URZ, UPT, UP0 ;  /* 0x000000ff0500728c */ /* 0x000fd2000bf05300 */
[----:B------:R-:W-:Y:S05]  /*01d0*/  BRA.U UP0, `(.L_x_2) ;  /* 0x0000000100287547 */ /* 0x000fea000b800000 */
[----:B------:R-:W2:Y:S02]  /*01e0*/  LDCU.64 UR4, c[0x0][0x8a8] ;  /* 0x00011500ff0477ac */ /* 0x000ea40008000a00 */
[----:B--2---:R-:W-:-:S04]  /*01f0*/  UISETP.NE.U32.AND UP0, UPT, UR4, URZ, UPT ;  /* 0x000000ff0400728c */ /* 0x004fc8000bf05070 */
[----:B------:R-:W-:-:S09]  /*0200*/  UISETP.NE.AND.EX UP0, UPT, UR5, URZ, UPT, UP0 ;  /* 0x000000ff0500728c */ /* 0x000fd2000bf05300 */
[----:B------:R-:W-:Y:S05]  /*0210*/  BRA.U !UP0, `(.L_x_3) ;  /* 0x0000000108107547 */ /* 0x000fea000b800000 */
[----:B------:R-:W2:Y:S01]  /*0220*/  LDC.64 R24, c[0x0][0x8a8] ;  /* 0x00022a00ff187b82 */ /* 0x000ea20000000a00 */
[----:B------:R-:W2:Y:S02]  /*0230*/  LDCU.64 UR4, c[0x0][0x358] ;  /* 0x00006b00ff0477ac */ /* 0x000ea40008000a00 */
[----:B--2---:R2:W5:Y:S01]  /*0240*/  LDG.E R24, desc[UR4][R24.64] ;  /* 0x0000000418187981 */ /* 0x004562000c1e1900 */
[----:B------:R-:W-:Y:S05]  /*0250*/  BRA `(.L_x_2) ;  /* 0x0000000000087947 */ /* 0x000fea0003800000 */
.L_x_3:
[----:B------:R-:W2:Y:S02]  /*0260*/  LDCU UR4, c[0x0][0x8a0] ;  /* 0x00011400ff0477ac */ /* 0x000ea40008000800 */
[----:B--2---:R-:W-:Y:S02]  /*0270*/  MOV R24, UR4 ;  /* 0x0000000400187c02 */ /* 0x004fe40008000f00 */
.L_x_2:
[----:B------:R-:W-:Y:S01]  /*0280*/  IMAD.U32 R0, RZ, RZ, UR18 ;  /* 0x00000012ff007e24 */ /* 0x000fe2000f8e00ff */
[----:B------:R-:W-:Y:S04]  /*0290*/  BSSY.RECONVERGENT B0, `(.L_x_4) ;  /* 0x000000c000007945 */ /* 0x000fe80003800200 */
[C---:B------:R-:W-:Y:S02]  /*02a0*/  ISETP.NE.OR P2, PT, R0.reuse, 0x1, !P1 ;  /* 0x000000010000780c */ /* 0x040fe40004f45670 */
[----:B------:R-:W-:-:S11]  /*02b0*/  ISETP.NE.OR P0, PT, R0, 0x3, !P1 ;  /* 0x000000030000780c */ /* 0x000fd60004f05670 */
[----:B------:R-:W-:Y:S05]  /*02c0*/  @P2 BRA `(.L_x_5) ;  /* 0x0000000000202947 */ /* 0x000fea0003800000 */
[----:B------:R-:W3:Y:S02]  /*02d0*/  LDCU.64 UR4, c[0x0][0x348] ;  /* 0x00006900ff0477ac */ /* 0x000ee40008000a00 */
[----:B---3--:R-:W-:Y:S02]  /*02e0*/  UIADD3 UR6, UP1, UPT, UR4, 0x80, URZ ;  /* 0x0000008004067890 */ /* 0x008fe4000ff3e0ff */
[----:B------:R-:W-:Y:S02]  /*02f0*/  UIADD3 UR4, UP0, UPT, UR4, 0x180, URZ ;  /* 0x0000018004047890 */ /* 0x000fe4000ff1e0ff */
[----:B------:R-:W-:Y:S02]  /*0300*/  UIADD3.X UR7, UPT, UPT, URZ, UR5, URZ, UP1, !UPT ;  /* 0x00000005ff077290 */ /* 0x000fe40008ffe4ff */
[----:B------:R-:W-:-:S07]  /*0310*/  UIADD3.X UR5, UPT, UPT, URZ, UR5, URZ, UP0, !UPT ;  /* 0x00000005ff057290 */ /* 0x000fce00087fe4ff */
[----:B------:R3:W-:Y:S02]  /*0320*/  UTMACCTL.PF [UR6] ;  /* 0x00000000060079b9 */ /* 0x0007e40008040000 */
[----:B------:R3:W-:Y:S02]  /*0330*/  UTMACCTL.PF [UR4] ;  /* 0x00000000040079b9 */ /* 0x0007e40008040000 */
[----:B---3--:R-:W-:Y:S01]  /*0340*/  NOP ;  /* 0x0000000000007918 */ /* 0x008fe20000000000 */
.L_x_5:
[----:B------:R-:W-:Y:S05]  /*0350*/  BSYNC.RECONVERGENT B0 ;  /* 0x0000000000007941 */ /* 0x000fea0003800200 */
.L_x_4:
[----:B------:R-:W-:Y:S04]  /*0360*/  BSSY.RECONVERGENT B0, `(.L_x_6) ;  /* 0x000000a000007945 */ /* 0x000fe80003800200 */
        /* <DEDUP_REMOVED lines=9> */
.L_x_7:
[----:B------:R-:W-:Y:S05]  /*0400*/  BSYNC.RECONVERGENT B0 ;  /* 0x0000000000007941 */ /* 0x000fea0003800200 */
.L_x_6:
[----:B------:R-:W3:Y:S01]  /*0410*/  LDCU.64 UR4, c[0x0][0x888] ;  /* 0x00011100ff0477ac */ /* 0x000ee20008000a00 */
[----:B------:R-:W-:Y:S02]  /*0420*/  UISETP.EQ.U32.AND UP2, UPT, UR8, URZ, UPT ;  /* 0x000000ff0800728c */ /* 0x000fe4000bf42070 */
[----:B------:R-:W-:Y:S02]  /*0430*/  UPLOP3.LUT UP4, UPT, UPT, UPT, UPT, 0x80, 0x8 ;  /* 0x000000000008789c */ /* 0x000fe40003f8f070 */
[----:B---3--:R-:W-:-:S04]  /*0440*/  UISETP.NE.U32.AND UP0, UPT, UR4, URZ, UPT ;  /* 0x000000ff0400728c */ /* 0x008fc8000bf05070 */
[----:B------:R-:W-:-:S04]  /*0450*/  UISETP.NE.AND.EX UP1, UPT, UR5, URZ, UPT, UP0 ;  /* 0x000000ff0500728c */ /* 0x000fc8000bf25300 */
[----:B------:R-:W-:-:S04]  /*0460*/  UISETP.EQ.OR.EX UP3, UPT, UR9, URZ, !UP1, UP2 ;  /* 0x000000ff0900728c */ /* 0x000fc8000cf62720 */
[----:B------:R-:W-:-:S06]  /*0470*/  UP2UR UR4, UPR, URZ, 0x8 ;  /* 0x00000008ff047883 */ /* 0x000fcc0008000000 */
[----:B------:R-:W-:Y:S01]  /*0480*/  MOV R51, UR4 ;  /* 0x0000000400337c02 */ /* 0x000fe20008000f00 */
[----:B------:R-:W-:Y:S06]  /*0490*/  BRA.U !UP3, `(.L_x_8) ;  /* 0x000000010b207547 */ /* 0x000fec000b800000 */
[----:B------:R-:W-:Y:S01]  /*04a0*/  UISETP.NE.U32.AND UP2, UPT, UR8, URZ, UPT ;  /* 0x000000ff0800728c */ /* 0x000fe2000bf45070 */
[----:B-----5:R-:W-:Y:S01]  /*04b0*/  FSETP.NEU.AND P0, PT, R27, RZ, PT ;  /* 0x000000ff1b00720b */ /* 0x020fe20003f0d000 */
[----:B------:R-:W-:Y:S02]  /*04c0*/  USEL UR4, URZ, 0xffffffff, UP1 ;  /* 0xffffffffff047887 */ /* 0x000fe40008800000 */
[----:B------:R-:W-:-:S10]  /*04d0*/  UISETP.NE.AND.EX UP2, UPT, UR9, URZ, UPT, UP2 ;  /* 0x000000ff0900728c */ /* 0x000fd4000bf45320 */
[----:B------:R-:W-:Y:S01]  /*04e0*/  VOTEU.ANY UP0, P0 ;  /* 0x0000000000ff7886 */ /* 0x000fe20000000100 */
[----:B------:R-:W-:-:S04]  /*04f0*/  @!UP2 USEL UR4, URZ, 0xffffffff, UP0 ;  /* 0xffffffffff04a887 */ /* 0x000fc80008000000 */
[----:B------:R-:W-:-:S04]  /*0500*/  ULOP3.LUT UR4, UR4, 0x1, URZ, 0xc0, !UPT ;  /* 0x0000000104047892 */ /* 0x000fc8000f8ec0ff */
[----:B------:R-:W-:-:S11]  /*0510*/  UISETP.NE.U32.AND UP4, UPT, UR4, 0x1, UPT ;  /* 0x000000010400788c */ /* 0x000fd6000bf85070 */
.L_x_8:
[----:B------:R-:W3:Y:S01]  /*0520*/  SHFL.IDX PT, R0, R47, RZ, 0x1f ;  /* 0x00001fff2f007589 */ /* 0x000ee200000e0000 */
[----:B------:R-:W-:-:S04]  /*0530*/  UISETP.NE.AND UP0, UPT, UR18, 0x2, UPT ;  /* 0x000000021200788c */ /* 0x000fc8000bf05270 */
[----:B------:R-:W-:Y:S02]  /*0540*/  UISETP.EQ.AND UP2, UPT, UR48, URZ, !UP0 ;  /* 0x000000ff3000728c */ /* 0x000fe4000c742270 */
[----:B------:R-:W-:-:S04]  /*0550*/  USEL UR55, URZ, 0x1, UP0 ;  /* 0x00000001ff377887 */ /* 0x000fc80008000000 */
[----:B------:R-:W-:Y:S02]  /*0560*/  PLOP3.LUT P3, PT, P1, PT, UP2, 0x80, 0x8 ;  /* 0x000000000008781c */ /* 0x000fe40000f6f028 */
[----:B---3--:R-:W-:-:S13]  /*0570*/  ISETP.NE.AND P0, PT, R0, RZ, PT ;  /* 0x000000ff0000720c */ /* 0x008fda0003f05270 */
[----:B------:R-:W-:Y:S05]  /*0580*/  @P0 BRA `(.L_x_9) ;  /* 0x0000000000640947 */ /* 0x000fea0003800000 */
[----:B------:R-:W-:Y:S01]  /*0590*/  UMOV UR4, 0x400 ;  /* 0x0000040000047882 */ /* 0x000fe20000000000 */
[----:B------:R-:W-:Y:S01]  /*05a0*/  UMOV UR8, 0x1 ;  /* 0x0000000100087882 */ /* 0x000fe20000000000 */
[----:B------:R-:W-:Y:S01]  /*05b0*/  UMOV UR6, 0x4 ;  /* 0x0000000400067882 */ /* 0x000fe20000000000 */
[----:B------:R-:W-:Y:S02]  /*05c0*/  ULEA UR4, UR47, UR4, 0x18 ;  /* 0x000000042f047291 */ /* 0x000fe4000f8ec0ff */
[----:B------:R-:W-:-:S04]  /*05d0*/  UIADD3 UR8, UPT, UPT, -UR8, 0x100000, URZ ;  /* 0x0010000008087890 */ /* 0x000fc8000fffe1ff */
[----:B------:R-:W-:Y:S02]  /*05e0*/  USHF.L.U32 UR9, UR8, 0xb, URZ ;  /* 0x0000000b08097899 */ /* 0x000fe400080006ff */
[----:B------:R-:W-:Y:S02]  /*05f0*/  USHF.L.U32 UR8, UR8, 0x1, URZ ;  /* 0x0000000108087899 */ /* 0x000fe400080006ff */
[----:B------:R-:W-:-:S04]  /*0600*/  UIADD3 UR6, UPT, UPT, -UR6, 0x100000, URZ ;  /* 0x0010000006067890 */ /* 0x000fc8000fffe1ff */
[----:B------:R-:W-:Y:S02]  /*0610*/  USHF.L.U32 UR7, UR6, 0xb, URZ ;  /* 0x0000000b06077899 */ /* 0x000fe400080006ff */
[----:B------:R-:W-:Y:S01]  /*0620*/  USHF.L.U32 UR6, UR6, 0x1, URZ ;  /* 0x0000000106067899 */ /* 0x000fe200080006ff */
[----:B------:R-:W-:Y:S01]  /*0630*/  ELECT P0, URZ, PT ;  /* 0x0000000000ff782f */ /* 0x000fe20003800000 */
[----:B------:R-:W3:Y:S02]  /*0640*/  FENCE.VIEW.ASYNC.S ;  /* 0x00000000000073c6 */ /* 0x000ee40000000000 */
[----:B---3--:R3:W4:Y:S08]  /*0650*/  SYNCS.EXCH.64 URZ, [UR4], UR8 ;  /* 0x0000000804ff75b2 */ /* 0x0087300008000100 */
[----:B------:R3:W1:Y:S01]  /*0660*/  SYNCS.EXCH.64 URZ, [UR4+0x30], UR6 ;  /* 0x0000300604ff75b2 */ /* 0x0006620008000100 */
        /* <DEDUP_REMOVED lines=10> */
[----:B------:R-:W-:Y:S01]  /*0710*/  NOP ;  /* 0x0000000000007918 */ /* 0x000fe20000000000 */
.L_x_9:
[----:B------:R-:W2:Y:S01]  /*0720*/  SHFL.IDX PT, R0, R47, RZ, 0x1f ;  /* 0x00001fff2f007589 */ /* 0x000ea200000e0000 */
[----:B------:R-:W-:Y:S01]  /*0730*/  NOP ;  /* 0x0000000000007918 */ /* 0x000fe20000000000 */
[----:B--2---:R-:W-:-:S13]  /*0740*/  ISETP.NE.AND P0, PT, R0, 0x1, PT ;  /* 0x000000010000780c */ /* 0x004fda0003f05270 */
[----:B------:R-:W-:Y:S05]  /*0750*/  @P0 BRA `(.L_x_10) ;  /* 0x0000000000540947 */ /* 0x000fea0003800000 */
[----:B---3--:R-:W-:Y:S01]  /*0760*/  UMOV UR4, 0x400 ;  /* 0x0000040000047882 */ /* 0x008fe20000000000 */
        /* <DEDUP_REMOVED lines=10> */
[----:B------:R-:W2:Y:S02]  /*0810*/  FENCE.VIEW.ASYNC.S ;  /* 0x00000000000073c6 */ /* 0x000ea40000000000 */
[----:B--2---:R2:W3:Y:S08]  /*0820*/  SYNCS.EXCH.64 URZ, [UR4+0x60], UR8 ;  /* 0x0000600804ff75b2 */ /* 0x0044f00008000100 */
        /* <DEDUP_REMOVED lines=8> */
.L_x_10:
[----:B------:R-:W4:Y:S01]  /*08b0*/  SHFL.IDX PT, R0, R47, RZ, 0x1f ;  /* 0x00001fff2f007589 */ /* 0x000f2200000e0000 */
[----:B------:R-:W-:Y:S01]  /*08c0*/  NOP ;  /* 0x0000000000007918 */ /* 0x000fe20000000000 */
[----:B----4-:R-:W-:-:S13]  /*08d0*/  ISETP.NE.AND P0, PT, R0, 0x3, PT ;  /* 0x000000030000780c */ /* 0x010fda0003f05270 */
[----:B------:R-:W-:Y:S05]  /*08e0*/  @P0 BRA `(.L_x_11) ;  /* 0x00000000002c0947 */ /* 0x000fea0003800000 */
[----:B--23--:R-:W-:Y:S01]  /*08f0*/  UMOV UR6, 0x400 ;  /* 0x0000040000067882 */ /* 0x00cfe20000000000 */
[----:B------:R-:W-:Y:S01]  /*0900*/  UMOV UR4, 0x20 ;  /* 0x0000002000047882 */ /* 0x000fe20000000000 */
[----:B------:R-:W-:Y:S02]  /*0910*/  ULEA UR6, UR47, UR6, 0x18 ;  /* 0x000000062f067291 */ /* 0x000fe4000f8ec0ff */
[----:B------:R-:W-:-:S04]  /*0920*/  UIADD3 UR4, UPT, UPT, -UR4, 0x100000, URZ ;  /* 0x0010000004047890 */ /* 0x000fc8000fffe1ff */
[----:B------:R-:W-:Y:S02]  /*0930*/  USHF.L.U32 UR5, UR4, 0xb, URZ ;  /* 0x0000000b04057899 */ /* 0x000fe400080006ff */
[----:B------:R-:W-:Y:S01]  /*0940*/  USHF.L.U32 UR4, UR4, 0x1, URZ ;  /* 0x0000000104047899 */ /* 0x000fe200080006ff */
[----:B------:R-:W-:Y:S01]  /*0950*/  ELECT P0, URZ, PT ;  /* 0x0000000000ff782f */ /* 0x000fe20003800000 */
[----:B------:R-:W2:Y:S10]  /*0960*/  FENCE.VIEW.ASYNC.S ;  /* 0x00000000000073c6 */ /* 0x000eb40000000000 */
[----:B--2---:R4:W2:Y:S01]  /*0970*/  SYNCS.EXCH.64 URZ, [UR6+0xa0], UR4 ;  /* 0x0000a00406ff75b2 */ /* 0x0048a20008000100 */
[----:B------:R4:W3:Y:S02]  /*0980*/  SYNCS.EXCH.64 URZ, [UR6+0xa8], UR4 ;  /* 0x0000a80406ff75b2 */ /* 0x0008e40008000100 */
[----:B----4-:R-:W-:Y:S01]  /*0990*/  NOP ;  /* 0x0000000000007918 */ /* 0x010fe20000000000 */
.L_x_11:
[----:B------:R-:W4:Y:S01]  /*09a0*/  SHFL.IDX PT, R0, R47, RZ, 0x1f ;  /* 0x00001fff2f007589 */ /* 0x000f2200000e0000 */
[----:B------:R-:W-:Y:S01]  /*09b0*/  NOP ;  /* 0x0000000000007918 */ /* 0x000fe20000000000 */
[----:B----4-:R-:W-:-:S13]  /*09c0*/  ISETP.NE.AND P0, PT, R0, 0x4, PT ;  /* 0x000000040000780c */ /* 0x010fda0003f05270 */
[----:B------:R-:W-:Y:S05]  /*09d0*/  @P0 BRA `(.L_x_12) ;  /* 0x0000000000480947 */ /* 0x000fea0003800000 */
[----:B--23--:R-:W-:Y:S01]  /*09e0*/  UMOV UR4, 0x720 ;  /* 0x0000072000047882 */ /* 0x00cfe20000000000 */
[----:B------:R-:W-:Y:S01]  /*09f0*/  UMOV UR6, 0x400 ;  /* 0x0000040000067882 */ /* 0x000fe20000000000 */
[----:B------:R-:W-:Y:S01]  /*0a00*/  USEL UR4, UR4, 0x620, UP4 ;  /* 0x0000062004047887 */ /* 0x000fe2000a000000 */
        /* <DEDUP_REMOVED lines=10> */
[----:B--2---:R4:W2:Y:S08]  /*0ab0*/  SYNCS.EXCH.64 URZ, [UR6+0xb0], UR8 ;  /* 0x0000b00806ff75b2 */ /* 0x0048b00008000100 */
[----:B------:R4:W3:Y:S01]  /*0ac0*/  SYNCS.EXCH.64 URZ, [UR6+0xc0], UR4 ;  /* 0x0000c00406ff75b2 */ /* 0x0008e20008000100 */
[----:B------:R4:W1:Y:S01]  /*0ad0*/  SYNCS.EXCH.64 URZ, [UR6+0xb8], UR8 ;  /* 0x0000b80806ff75b2 */ /* 0x0008620008000100 */
[----:B------:R4:W1:Y:S02]  /*0ae0*/  SYNCS.EXCH.64 URZ, [UR6+0xc8], UR4 ;  /* 0x0000c80406ff75b2 */ /* 0x0008640008000100 */
[----:B----4-:R-:W-:Y:S01]  /*0af0*/  NOP ;  /* 0x0000000000007918 */ /* 0x010fe20000000000 */
.L_x_12:
[----:B------:R-:W4:Y:S01]  /*0b00*/  SHFL.IDX PT, R0, R47, RZ, 0x1f ;  /* 0x00001fff2f007589 */ /* 0x000f2200000e0000 */
[----:B------:R-:W-:Y:S01]  /*0b10*/  NOP ;  /* 0x0000000000007918 */ /* 0x000fe20000000000 */
[----:B----4-:R-:W-:-:S13]  /*0b20*/  ISETP.NE.AND P0, PT, R0, 0x5, PT ;  /* 0x000000050000780c */ /* 0x010fda0003f05270 */
[----:B------:R-:W-:Y:S05]  /*0b30*/  @P0 BRA `(.L_x_13) ;  /* 0x0000000000540947 */ /* 0x000fea0003800000 */
[----:B--23--:R-:W-:Y:S01]  /*0b40*/  UMOV UR4, 0x400 ;  /* 0x0000040000047882 */ /* 0x00cfe20000000000 */
        /* <DEDUP_REMOVED lines=14> */
[----:B------:R4:W1:Y:S01]  /*0c30*/  SYNCS.EXCH.64 URZ, [UR4+0xf8], UR8 ;  /* 0x0000f80804ff75b2 */ /* 0x0008620008000100 */
[----:B------:R4:W1:Y:S01]  /*0c40*/  SYNCS.EXCH.64 URZ, [UR4+0xe0], UR6 ;  /* 0x0000e00604ff75b2 */ /* 0x0008620008000100 */
[----:B------:R4:W1:Y:S01]  /*0c50*/  SYNCS.EXCH.64 URZ, [UR4+0x100], UR8 ;  /* 0x0001000804ff75b2 */ /* 0x0008620008000100 */
[----:B------:R4:W1:Y:S01]  /*0c60*/  SYNCS.EXCH.64 URZ, [UR4+0xe8], UR6 ;  /* 0x0000e80604ff75b2 */ /* 0x0008620008000100 */
[----:B------:R4:W1:Y:S02]  /*0c70*/  SYNCS.EXCH.64 URZ, [UR4+0x108], UR8 ;  /* 0x0001080804ff75b2 */ /* 0x0008640008000100 */
[----:B----4-:R-:W-:Y:S01]  /*0c80*/  NOP ;  /* 0x0000000000007918 */ /* 0x010fe20000000000 */
.L_x_13:
[----:B------:R-:W4:Y:S01]  /*0c90*/  SHFL.IDX PT, R0, R47, RZ, 0x1f ;  /* 0x00001fff2f007589 */ /* 0x000f2200000e0000 */
[----:B------:R-:W-:Y:S01]  /*0ca0*/  ISETP.NE.OR P1, PT, RZ, UR18, !P1 ;  /* 0x00000012ff007c0c */ /* 0x000fe2000cf25670 */
        /* <DEDUP_REMOVED lines=12> */
[----:B------:R4:W3:Y:S01]  /*0d70*/  SYNCS.EXCH.64 URZ, [UR4+0x120], UR6 ;  /* 0x0001200604ff75b2 */ /* 0x0008e20008000100 */
[----:B------:R4:W1:Y:S01]  /*0d80*/  SYNCS.EXCH.64 URZ, [UR4+0x118], UR6 ;  /* 0x0001180604ff75b2 */ /* 0x0008620008000100 */
[----:B------:R4:W1:Y:S02]  /*0d90*/  SYNCS.EXCH.64 URZ, [UR4+0x128], UR6 ;  /* 0x0001280604ff75b2 */ /* 0x0008640008000100 */
[----:B----4-:R-:W-:Y:S01]  /*0da0*/  NOP ;  /* 0x0000000000007918 */ /* 0x010fe20000000000 */
.L_x_14:
[----:B------:R-:W-:Y:S01]  /*0db0*/  VOTEU.ALL UP0, P1 ;  /* 0x0000000000ff7886 */ /* 0x000fe20000800000 */
[----:B--23--:R-:W-:Y:S01]  /*0dc0*/  UMOV UR4, 0x20 ;  /* 0x0000002000047882 */ /* 0x00cfe20000000000 */
[----:B------:R-:W2:Y:S01]  /*0dd0*/  LDCU UR7, c[0x0][0x36c] ;  /* 0x00006d80ff0777ac */ /* 0x000ea20008000800 */
[----:B------:R-:W-:Y:S01]  /*0de0*/  NOP ;  /* 0x0000000000007918 */ /* 0x000fe20000000000 */
[----:B------:R-:W-:Y:S01]  /*0df0*/  LOP3.LUT R0, R60, 0x1f, RZ, 0xc0, !PT ;  /* 0x0000001f3c007812 */ /* 0x000fe200078ec0ff */
[----:B------:R-:W-:Y:S01]  /*0e00*/  @!UP0 UMOV UR6, 0x400 ;  /* 0x0000040000068882 */ /* 0x000fe20000000000 */
[----:B------:R-:W-:-:S04]  /*0e10*/  @!UP0 UIADD3 UR4, UPT, UPT, -UR4, 0x100000, URZ ;  /* 0x0010000004048890 */ /* 0x000fc8000fffe1ff */
[----:B------:R-:W-:Y:S02]  /*0e20*/  @!UP0 USHF.L.U32 UR5, UR4, 0xb, URZ ;  /* 0x0000000b04058899 */ /* 0x000fe400080006ff */
[----:B------:R-:W-:Y:S02]  /*0e30*/  @!UP0 USHF.L.U32 UR4, UR4, 0x1, URZ ;  /* 0x0000000104048899 */ /* 0x000fe400080006ff */
[----:B------:R-:W-:Y:S01]  /*0e40*/  @!UP0 ULEA UR6, UR47, UR6, 0x18 ;  /* 0x000000062f068291 */ /* 0x000fe2000f8ec0ff */
[----:B------:R-:W-:Y:S01]  /*0e50*/  VOTEU.ALL UP0, P1 ;  /* 0x0000000000ff7886 */ /* 0x000fe20000800000 */
[----:B------:R-:W-:Y:S02]  /*0e60*/  UISETP.NE.AND UP5, UPT, UR18, URZ, UPT ;  /* 0x000000ff1200728c */ /* 0x000fe4000bfa5270 */
[----:B--2---:R-:W-:Y:S01]  /*0e70*/  UISETP.EQ.U32.AND UP6, UPT, UR7, 0x1, UPT ;  /* 0x000000010700788c */ /* 0x004fe2000bfc2070 */
[----:B------:R-:W2:Y:S07]  /*0e80*/  FENCE.VIEW.ASYNC.S ;  /* 0x00000000000073c6 */ /* 0x000eae0000000000 */
[----:B--2---:R2:W3:Y:S01]  /*0e90*/  @!UP0 SYNCS.EXCH.64 URZ, [UR6+0x130], UR4 ;  /* 0x0001300406ff85b2 */ /* 0x0044e20008000100 */
[----:B------:R-:W-:Y:S05]  /*0ea0*/  BRA.U !UP6, `(.L_x_15) ;  /* 0x000000010e087547 */ /* 0x000fea000b800000 */
[----:B-1-3--:R-:W-:Y:S01]  /*0eb0*/  UCGABAR_ARV ;  /* 0x00000000000079c7 */ /* 0x00afe20008000000 */
[----:B------:R-:W-:Y:S05]  /*0ec0*/  BRA `(.L_x_16) ;  /* 0x0000000000047947 */ /* 0x000fea0003800000 */
.L_x_15:
[----:B-1-3--:R-:W-:Y:S01]  /*0ed0*/  NOP ;  /* 0x0000000000007918 */ /* 0x00afe20000000000 */
.L_x_16:
[----:B------:R-:W1:Y:S01]  /*0ee0*/  S2UR UR31, SR_CTAID.X ;  /* 0x00000000001f79c3 */ /* 0x000e620000002500 */
[----:B------:R-:W-:-:S05]  /*0ef0*/  CS2R.32 R50, SR_CgaSize ;  /* 0x0000000000327805 */ /* 0x000fca0000008a00 */
[----:B------:R-:W-:-:S05]  /*0f00*/  IMAD R50, R50, -0xa0, RZ ;  /* 0xffffff6032327824 */ /* 0x000fca00078e02ff */
[----:B--2---:R-:W-:-:S14]  /*0f10*/  R2UR UR5, R50 ;  /* 0x00000000320572ca */ /* 0x004fdc00000e0000 */
[----:B------:R-:W2:Y:S01]  /*0f20*/  LDCU UR5, c[0x0][UR5+0x2b0] ;  /* 0x00005600050577ac */ /* 0x000ea20008000800 */
[----:B------:R-:W-:-:S05]  /*0f30*/  CS2R.32 R50, SR_CgaSize ;  /* 0x0000000000327805 */ /* 0x000fca0000008a00 */
[----:B------:R-:W-:-:S05]  /*0f40*/  IMAD R50, R50, -0xa0, RZ ;  /* 0xffffff6032327824 */ /* 0x000fca00078e02ff */
[----:B------:R-:W-:-:S14]  /*0f50*/  R2UR UR4, R50 ;  /* 0x00000000320472ca */ /* 0x000fdc00000e0000 */
[----:B------:R-:W3:Y:S01]  /*0f60*/  LDCU UR4, c[0x0][UR4+0x2b4] ;  /* 0x00005680040477ac */ /* 0x000ee20008000800 */
[----:B------:R-:W4:Y:S01]  /*0f70*/  S2UR UR30, SR_CTAID.Y ;  /* 0x00000000001e79c3 */ /* 0x000f220000002600 */
[----:B------:R-:W-:-:S05]  /*0f80*/  CS2R.32 R50, SR_CgaSize ;  /* 0x0000000000327805 */ /* 0x000fca0000008a00 */
[----:B------:R-:W-:-:S05]  /*0f90*/  IMAD R50, R50, -0xa0, RZ ;  /* 0xffffff6032327824 */ /* 0x000fca00078e02ff */
[----:B------:R-:W-:-:S14]  /*0fa0*/  R2UR UR7, R50 ;  /* 0x00000000320772ca */ /* 0x000fdc00000e0000 */
[----:B------:R-:W3:Y:S01]  /*0fb0*/  LDCU UR7, c[0x0][UR7+0x2a4] ;  /* 0x00005480070777ac */ /* 0x000ee20008000800 */
[----:B------:R-:W-:-:S05]  /*0fc0*/  CS2R.32 R50, SR_CgaSize ;  /* 0x0000000000327805 */ /* 0x000fca0000008a00 */
[----:B------:R-:W-:-:S05]  /*0fd0*/  IMAD R50, R50, -0xa0, RZ ;  /* 0xffffff6032327824 */ /* 0x000fca00078e02ff */
[----:B------:R-:W-:-:S14]  /*0fe0*/  R2UR UR63, R50 ;  /* 0x00000000323f72ca */ /* 0x000fdc00000e0000 */
[----:B------:R-:W3:Y:S01]  /*0ff0*/  LDCU UR63, c[0x0][UR63+0x2a0] ;  /* 0x000054003f3f77ac */ /* 0x000ee20008000800 */
[----:B------:R-:W-:Y:S01]  /*1000*/  UISETP.GT.U32.AND UP0, UPT, UR48, 0xffff, UPT ;  /* 0x0000ffff3000788c */ /* 0x000fe2000bf04070 */
[----:B------:R-:W3:Y:S01]  /*1010*/  LDCU UR19, c[0x0][0xb24] ;  /* 0x00016480ff1377ac */ /* 0x000ee20008000800 */
[----:B------:R-:W3:Y:S01]  /*1020*/  LDCU UR45, c[0x0][0xb24] ;  /* 0x00016480ff2d77ac */ /* 0x000ee20008000800 */
[----:B-1----:R-:W-:Y:S01]  /*1030*/  I2FP.F32.U32 R3, UR31 ;  /* 0x0000001f00037c45 */ /* 0x002fe20008201000 */
[----:B------:R-:W1:Y:S04]  /*1040*/  LDCU UR23, c[0x0][0xb30] ;  /* 0x00016600ff1777ac */ /* 0x000e680008000800 */
[----:B--2---:R-:W-:Y:S01]  /*1050*/  FMUL R3, R3, UR5 ;  /* 0x0000000503037c20 */ /* 0x004fe20008400000 */
[----:B------:R-:W-:Y:S01]  /*1060*/  USHF.L.U32 UR24, UR47, 0x9, URZ ;  /* 0x000000092f187899 */ /* 0x000fe200080006ff */
[----:B----4-:R-:W-:Y:S01]  /*1070*/  I2FP.F32.U32 R2, UR30 ;  /* 0x0000001e00027c45 */ /* 0x010fe20008201000 */
[----:B------:R-:W-:-:S03]  /*1080*/  USHF.L.U32 UR46, UR31, 0x6, URZ ;  /* 0x000000061f2e7899 */ /* 0x000fc600080006ff */
[----:B------:R-:W2:Y:S01]  /*1090*/  F2I.U32.TRUNC.NTZ R3, R3 ;  /* 0x0000000300037305 */ /* 0x000ea2000020f000 */
[----:B------:R-:W-:Y:S01]  /*10a0*/  USEL UR21, UR48, 0xffff, !UP0 ;  /* 0x0000ffff30157887 */ /* 0x000fe2000c000000 */
[----:B---3--:R-:W-:-:S06]  /*10b0*/  FMUL R2, R2, UR4 ;  /* 0x0000000402027c20 */ /* 0x008fcc0008400000 */
[----:B------:R-:W3:Y:S01]  /*10c0*/  F2I.U32.TRUNC.NTZ R2, R2 ;  /* 0x0000000200027305 */ /* 0x000ee2000020f000 */
[----:B--2---:R-:W-:Y:S02]  /*10d0*/  R2UR UR4, R3 ;  /* 0x00000000030472ca */ /* 0x004fe400000e0000 */
[----:B------:R-:W-:Y:S02]  /*10e0*/  PRMT R3, RZ, 0x7610, R3 ;  /* 0x00007610ff037816 */ /* 0x000fe40000000003 */
[----:B---3--:R-:W-:Y:S02]  /*10f0*/  R2UR UR6, R2 ;  /* 0x00000000020672ca */ /* 0x008fe400000e0000 */
[----:B------:R-:W-:-:S07]  /*1100*/  PRMT R2, RZ, 0x7610, R2 ;  /* 0x00007610ff027816 */ /* 0x000fce0000000002 */
[----:B------:R-:W-:-:S04]  /*1110*/  UIADD3 UR5, UPT, UPT, -UR4, URZ, URZ ;  /* 0x000000ff04057290 */ /* 0x000fc8000fffe1ff */
[----:B------:R-:W-:Y:S02]  /*1120*/  UIMAD UR63, UR63, UR5, UR31 ;  /* 0x000000053f3f72a4 */ /* 0x000fe4000f8e021f */
[----:B------:R-:W-:-:S04]  /*1130*/  UIADD3 UR4, UPT, UPT, -UR6, URZ, URZ ;  /* 0x000000ff06047290 */ /* 0x000fc8000fffe1ff */
[----:B------:R-:W-:-:S06]  /*1140*/  UIMAD UR4, UR7, UR4, UR30 ;  /* 0x00000004070472a4 */ /* 0x000fcc000f8e021e */
[----:B------:R-:W-:Y:S01]  /*1150*/  IMAD.U32 R50, RZ, RZ, UR4 ;  /* 0x00000004ff327e24 */ /* 0x000fe2000f8e00ff */
[----:B-1----:R-:W-:Y:S06]  /*1160*/  BRA.U UP5, `(.L_x_17) ;  /* 0x0000000105687547 */ /* 0x002fec000b800000 */
[----:B------:R-:W-:Y:S01]  /*1170*/  R2UR UR4, R50 ;  /* 0x00000000320472ca */ /* 0x000fe200000e0000 */
[----:B------:R-:W-:-:S12]  /*1180*/  ULOP3.LUT UR5, UR63, 0x4, URZ, 0x3c, !UPT ;  /* 0x000000043f057892 */ /* 0x000fd8000f8e3cff */
[----:B------:R-:W-:Y:S02]  /*1190*/  UISETP.NE.AND UP0, UPT, UR4, URZ, UPT ;  /* 0x000000ff0400728c */ /* 0x000fe4000bf05270 */
[----:B------:R-:W-:Y:S02]  /*11a0*/  ULOP3.LUT UR4, UR63, 0x2, URZ, 0x3c, !UPT ;  /* 0x000000023f047892 */ /* 0x000fe4000f8e3cff */
[----:B------:R-:W-:-:S04]  /*11b0*/  UISETP.GT.U32.AND UP2, UPT, UR63, 0x1, UP0 ;  /* 0x000000013f00788c */ /* 0x000fc80008744070 */
[----:B------:R-:W-:Y:S02]  /*11c0*/  USEL UR8, URZ, 0x1, UP2 ;  /* 0x00000001ff087887 */ /* 0x000fe40009000000 */
[----:B------:R-:W-:Y:S02]  /*11d0*/  USEL UR7, URZ, 0x2, UP2 ;  /* 0x00000002ff077887 */ /* 0x000fe40009000000 */
[----:B------:R-:W-:Y:S02]  /*11e0*/  UISETP.GT.U32.AND UP2, UPT, UR4, 0x1, UP0 ;  /* 0x000000010400788c */ /* 0x000fe40008744070 */
[----:B------:R-:W-:Y:S02]  /*11f0*/  ULOP3.LUT UR4, UR63, 0x6, URZ, 0x3c, !UPT ;  /* 0x000000063f047892 */ /* 0x000fe4000f8e3cff */
[----:B------:R-:W-:Y:S02]  /*1200*/  USEL UR6, URZ, 0x4, UP2 ;  /* 0x00000004ff067887 */ /* 0x000fe40009000000 */
[----:B------:R-:W-:-:S02]  /*1210*/  USEL UR9, URZ, 0x8, UP2 ;  /* 0x00000008ff097887 */ /* 0x000fc40009000000 */
[----:B------:R-:W-:Y:S02]  /*1220*/  UISETP.GT.U32.AND UP2, UPT, UR5, 0x1, UP0 ;  /* 0x000000010500788c */ /* 0x000fe40008744070 */
[----:B------:R-:W-:Y:S02]  /*1230*/  UISETP.GT.U32.AND UP0, UPT, UR4, 0x1, UP0 ;  /* 0x000000010400788c */ /* 0x000fe40008704070 */
[----:B------:R-:W-:Y:S02]  /*1240*/  USEL UR4, URZ, 0x10, UP2 ;  /* 0x00000010ff047887 */ /* 0x000fe40009000000 */
[----:B------:R-:W-:Y:S02]  /*1250*/  UIADD3 UR5, UPT, UPT, UR6, UR7, UR8 ;  /* 0x0000000706057290 */ /* 0x000fe4000fffe008 */
[----:B------:R-:W-:Y:S02]  /*1260*/  USEL UR7, URZ, 0x40, UP0 ;  /* 0x00000040ff077887 */ /* 0x000fe40008000000 */
[----:B------:R-:W-:-:S02]  /*1270*/  USEL UR8, URZ, 0x20, UP2 ;  /* 0x00000020ff087887 */ /* 0x000fc40009000000 */
[----:B------:R-:W-:Y:S02]  /*1280*/  UIADD3 UR5, UPT, UPT, UR4, UR5, UR9 ;  /* 0x0000000504057290 */ /* 0x000fe4000fffe009 */
[----:B------:R-:W-:Y:S02]  /*1290*/  ULOP3.LUT UR4, UR63, 0xfffffffe, URZ, 0xc0, !UPT ;  /* 0xfffffffe3f047892 */ /* 0x000fe4000f8ec0ff */
[----:B------:R-:W-:Y:S02]  /*12a0*/  USEL UR6, URZ, 0x80, UP0 ;  /* 0x00000080ff067887 */ /* 0x000fe40008000000 */
[----:B------:R-:W-:-:S03]  /*12b0*/  UIADD3 UR5, UPT, UPT, UR7, UR5, UR8 ;  /* 0x0000000507057290 */ /* 0x000fc6000fffe008 */
[----:B------:R-:W-:Y:S01]  /*12c0*/  UMOV UR7, 0x3 ;  /* 0x0000000300077882 */ /* 0x000fe20000000000 */
[----:B------:R-:W-:Y:S02]  /*12d0*/  UIADD3 UR5, UPT, UPT, UR5, UR6, URZ ;  /* 0x0000000605057290 */ /* 0x000fe4000fffe0ff */
[----:B------:R-:W-:-:S04]  /*12e0*/  USHF.L.U32 UR4, UR7, UR4, URZ ;  /* 0x0000000407047299 */ /* 0x000fc800080006ff */
[----:B------:R-:W-:Y:S02]  /*12f0*/  MOV R3, UR5 ;  /* 0x0000000500037c02 */ /* 0x000fe40008000f00 */
[----:B------:R-:W-:-:S07]  /*1300*/  IMAD.U32 R2, RZ, RZ, UR4 ;  /* 0x00000004ff027e24 */ /* 0x000fce000f8e00ff */
.L_x_17:
[----:B------:R-:W1:Y:S01]  /*1310*/  S2UR UR36, SR_CTAID.Z ;  /* 0x00000000002479c3 */ /* 0x000e620000002700 */
[----:B------:R-:W-:Y:S01]  /*1320*/  UISETP.GE.AND UP0, UPT, UR19, 0x1, UPT ;  /* 0x000000011300788c */ /* 0x000fe2000bf06270 */
[----:B------:R-:W-:-:S08]  /*1330*/  UMOV UR25, 0x55 ;  /* 0x0000005500197882 */ /* 0x000fd00000000000 */
[----:B------:R-:W-:Y:S05]  /*1340*/  BRA.U !UP0, `(.L_x_18) ;  /* 0x0000000108d07547 */ /* 0x000fea000b800000 */
[----:B------:R-:W2:Y:S01]  /*1350*/  LDCU.128 UR12, c[0x0][0xb10] ;  /* 0x00016200ff0c77ac */ /* 0x000ea20008000c00 */
[----:B------:R-:W3:Y:S01]  /*1360*/  LDCU UR6, c[0x0][0x370] ;  /* 0x00006e00ff0677ac */ /* 0x000ee20008000800 */
[----:B------:R-:W4:Y:S01]  /*1370*/  LDCU UR7, c[0x0][0x374] ;  /* 0x00006e80ff0777ac */ /* 0x000f220008000800 */
[----:B------:R-:W1:Y:S01]  /*1380*/  LDCU UR20, c[0x0][0xb0c] ;  /* 0x00016180ff1477ac */ /* 0x000e620008000800 */
[----:B------:R-:W1:Y:S01]  /*1390*/  LDCU UR22, c[0x0][0xb20] ;  /* 0x00016400ff1677ac */ /* 0x000e620008000800 */
[----:B------:R-:W1:Y:S01]  /*13a0*/  LDCU.64 UR8, c[0x0][0xb28] ;  /* 0x00016500ff0877ac */ /* 0x000e620008000a00 */
[----:B--2---:R-:W-:Y:S02]  /*13b0*/  UISETP.NE.AND UP3, UPT, UR14, 0x1, UPT ;  /* 0x000000010e00788c */ /* 0x004fe4000bf65270 */
[----:B----4-:R-:W-:Y:S02]  /*13c0*/  UIMAD.WIDE.U32 UR10, UR7, UR15, URZ ;  /* 0x0000000f070a72a5 */ /* 0x010fe4000f8e00ff */
[----:B---3--:R-:W-:-:S02]  /*13d0*/  UIMAD.WIDE.U32 UR16, UR6, UR12, URZ ;  /* 0x0000000c061072a5 */ /* 0x008fc4000f8e00ff */
[----:B-1----:R-:W-:Y:S02]  /*13e0*/  UISETP.NE.AND UP0, UPT, UR20, 0x1, UPT ;  /* 0x000000011400788c */ /* 0x002fe4000bf05270 */
[----:B------:R-:W-:Y:S01]  /*13f0*/  UIMAD.WIDE.U32 UR4, UR31, UR12, URZ ;  /* 0x0000000c1f0472a5 */ /* 0x000fe2000f8e00ff */
[----:B------:R-:W-:Y:S02]  /*1400*/  UMOV UR10, UR11 ;  /* 0x0000000b000a7c82 */ /* 0x000fe40008000000 */
[----:B------:R-:W-:Y:S01]  /*1410*/  UMOV UR16, UR17 ;  /* 0x0000001100107c82 */ /* 0x000fe20008000000 */
[----:B------:R-:W-:Y:S02]  /*1420*/  @UP3 USHF.R.U32.HI UR7, URZ, UR22, UR10 ;  /* 0x00000016ff073299 */ /* 0x000fe4000801160a */
[----:B------:R-:W-:Y:S02]  /*1430*/  UISETP.NE.AND UP2, UPT, UR19, 0x1, UPT ;  /* 0x000000011300788c */ /* 0x000fe4000bf45270 */
[----:B------:R-:W-:-:S02]  /*1440*/  USHF.R.U32.HI UR5, URZ, UR13, UR5 ;  /* 0x0000000dff057299 */ /* 0x000fc40008011605 */
[----:B------:R-:W-:Y:S02]  /*1450*/  @UP0 USHF.R.U32.HI UR6, URZ, UR13, UR16 ;  /* 0x0000000dff060299 */ /* 0x000fe40008011610 */
[----:B------:R-:W-:Y:S02]  /*1460*/  UIMAD.WIDE.U32 UR12, UR30, UR15, URZ ;  /* 0x0000000f1e0c72a5 */ /* 0x000fe4000f8e00ff */
[----:B------:R-:W-:Y:S02]  /*1470*/  UIMAD.WIDE.U32 UR10, UR7, UR8, URZ ;  /* 0x00000008070a72a5 */ /* 0x000fe4000f8e00ff */
[----:B------:R-:W-:Y:S02]  /*1480*/  UIMAD.WIDE.U32 UR16, UR6, UR8, URZ ;  /* 0x00000008061072a5 */ /* 0x000fe4000f8e00ff */
[----:B------:R-:W-:Y:S01]  /*1490*/  USEL UR5, UR31, UR5, !UP0 ;  /* 0x000000051f057287 */ /* 0x000fe2000c000000 */
[----:B------:R-:W-:Y:S02]  /*14a0*/  UMOV UR4, UR13 ;  /* 0x0000000d00047c82 */ /* 0x000fe40008000000 */
[----:B------:R-:W-:Y:S01]  /*14b0*/  UMOV UR10, UR11 ;  /* 0x0000000b000a7c82 */ /* 0x000fe20008000000 */
[----:B------:R-:W-:-:S02]  /*14c0*/  USHF.R.U32.HI UR4, URZ, UR22, UR4 ;  /* 0x00000016ff047299 */ /* 0x000fc40008011604 */
[----:B------:R-:W-:Y:S01]  /*14d0*/  @UP2 USHF.R.U32.HI UR7, URZ, UR9, UR10 ;  /* 0x00000009ff072299 */ /* 0x000fe2000801160a */
[----:B------:R-:W-:Y:S01]  /*14e0*/  UMOV UR16, UR17 ;  /* 0x0000001100107c82 */ /* 0x000fe20008000000 */
[----:B------:R-:W-:Y:S02]  /*14f0*/  USEL UR4, UR30, UR4, !UP3 ;  /* 0x000000041e047287 */ /* 0x000fe4000d800000 */
[----:B------:R-:W-:Y:S02]  /*1500*/  @UP2 USHF.R.U32.HI UR6, URZ, UR9, UR16 ;  /* 0x00000009ff062299 */ /* 0x000fe40008011610 */
[----:B------:R-:W-:Y:S02]  /*1510*/  UIMAD UR7, UR7, UR19, URZ ;  /* 0x00000013070772a4 */ /* 0x000fe4000f8e02ff */
[----:B------:R-:W-:Y:S02]  /*1520*/  UIMAD UR12, UR6, UR19, URZ ;  /* 0x00000013060c72a4 */ /* 0x000fe4000f8e02ff */
[----:B------:R-:W-:-:S02]  /*1530*/  UISETP.GE.AND UP0, UPT, UR4, UR7, UPT ;  /* 0x000000070400728c */ /* 0x000fc4000bf06270 */
[----:B------:R-:W-:Y:S02]  /*1540*/  UIMAD.WIDE.U32 UR10, UR4, UR8, URZ ;  /* 0x00000008040a72a5 */ /* 0x000fe4000f8e00ff */
[----:B------:R-:W-:Y:S02]  /*1550*/  UISETP.GE.OR UP0, UPT, UR5, UR12, UP0 ;  /* 0x0000000c0500728c */ /* 0x000fe40008706670 */
[----:B------:R-:W-:Y:S02]  /*1560*/  UIMAD.WIDE.U32 UR12, UR5, UR8, URZ ;  /* 0x00000008050c72a5 */ /* 0x000fe4000f8e00ff */
[----:B------:R-:W-:Y:S01]  /*1570*/  UIADD3 UR10, UPT, UPT, -UR4, URZ, URZ ;  /* 0x000000ff040a7290 */ /* 0x000fe2000fffe1ff */
[----:B------:R-:W-:Y:S01]  /*1580*/  UMOV UR8, UR11 ;  /* 0x0000000b00087c82 */ /* 0x000fe20008000000 */
[----:B------:R-:W-:Y:S02]  /*1590*/  UIADD3 UR11, UPT, UPT, -UR5, URZ, URZ ;  /* 0x000000ff050b7290 */ /* 0x000fe4000fffe1ff */
[----:B------:R-:W-:-:S03]  /*15a0*/  USHF.R.U32.HI UR8, URZ, UR9, UR8 ;  /* 0x00000009ff087299 */ /* 0x000fc60008011608 */
[----:B------:R-:W-:Y:S01]  /*15b0*/  @!UP0 UMOV UR7, UR13 ;  /* 0x0000000d00078c82 */ /* 0x000fe20008000000 */
[----:B------:R-:W-:Y:S02]  /*15c0*/  UIMAD UR30, UR14, UR10, UR30 ;  /* 0x0000000a0e1e72a4 */ /* 0x000fe4000f8e021e */
[----:B------:R-:W-:Y:S02]  /*15d0*/  USEL UR8, UR4, UR8, !UP2 ;  /* 0x0000000804087287 */ /* 0x000fe4000d000000 */
[----:B------:R-:W-:Y:S02]  /*15e0*/  @!UP0 USHF.R.U32.HI UR7, URZ, UR9, UR7 ;  /* 0x00000009ff078299 */ /* 0x000fe40008011607 */
[----:B------:R-:W-:Y:S02]  /*15f0*/  UIADD3 UR9, UPT, UPT, -UR8, URZ, URZ ;  /* 0x000000ff08097290 */ /* 0x000fe4000fffe1ff */
[----:B------:R-:W-:Y:S02]  /*1600*/  @!UP0 USEL UR7, UR5, UR7, !UP2 ;  /* 0x0000000705078287 */ /* 0x000fe4000d000000 */
[----:B------:R-:W-:-:S02]  /*1610*/  UIMAD UR9, UR19, UR9, UR4 ;  /* 0x00000009130972a4 */ /* 0x000fc4000f8e0204 */
[----:B------:R-:W-:Y:S02]  /*1620*/  @!UP0 UIADD3 UR8, UPT, UPT, UR8, -UR7, URZ ;  /* 0x8000000708088290 */ /* 0x000fe4000fffe0ff */
[----:B------:R-:W-:Y:S02]  /*1630*/  @!UP0 UIMAD UR6, UR9, UR6, UR7 ;  /* 0x00000006090682a4 */ /* 0x000fe4000f8e0207 */
[----:B------:R-:W-:Y:S02]  /*1640*/  @!UP0 UIMAD UR4, UR8, UR19, UR5 ;  /* 0x00000013080482a4 */ /* 0x000fe4000f8e0205 */
[----:B------:R-:W-:Y:S02]  /*1650*/  UIMAD UR31, UR20, UR11, UR31 ;  /* 0x0000000b141f72a4 */ /* 0x000fe4000f8e021f */
[----:B------:R-:W-:Y:S01]  /*1660*/  UIMAD UR30, UR4, UR14, UR30 ;  /* 0x0000000e041e72a4 */ /* 0x000fe2000f8e021e */
[----:B------:R-:W-:Y:S02]  /*1670*/  @!UP0 UMOV UR5, UR6 ;  /* 0x0000000600058c82 */ /* 0x000fe40008000000 */
[----:B------:R-:W-:-:S12]  /*1680*/  UIMAD UR31, UR5, UR20, UR31 ;  /* 0x00000014051f72a4 */ /* 0x000fd8000f8e021f */
.L_x_18:
[----:B------:R-:W-:Y:S02]  /*1690*/  UISETP.NE.AND UP2, UPT, UR23, 0x1, UPT ;  /* 0x000000011700788c */ /* 0x000fe4000bf45270 */
[----:B------:R-:W-:Y:S02]  /*16a0*/  ULOP3.LUT UR21, UR21, 0xffff, URZ, 0xc0, !UPT ;  /* 0x0000ffff15157892 */ /* 0x000fe4000f8ec0ff */
[----:B------:R-:W-:Y:S02]  /*16b0*/  UISETP.NE.AND UP0, UPT, UR18, 0x2, UPT ;  /* 0x000000021200788c */ /* 0x000fe4000bf05270 */
[----:B------:R-:W-:Y:S02]  /*16c0*/  ULOP3.LUT UR24, UR24, 0xc00, URZ, 0xc0, !UPT ;  /* 0x00000c0018187892 */ /* 0x000fe4000f8ec0ff */
[----:B------:R-:W-:Y:S02]  /*16d0*/  ULOP3.LUT UR46, UR46, 0x40, URZ, 0xc0, !UPT ;  /* 0x000000402e2e7892 */ /* 0x000fe4000f8ec0ff */
[----:B------:R-:W-:Y:S01]  /*16e0*/  USHF.L.U32 UR21, UR25, UR21, URZ ;  /* 0x0000001519157299 */ /* 0x000fe200080006ff */
[----:B------:R-:W-:Y:S11]  /*16f0*/  BRA.U UP2, `(.L_x_19) ;  /* 0x0000000102407547 */ /* 0x000ff6000b800000 */
[----:B------:R-:W2:Y:S01]  /*1700*/  LDCU.128 UR8, c[0x0][0xb10] ;  /* 0x00016200ff0877ac */ /* 0x000ea20008000c00 */
[----:B------:R-:W3:Y:S01]  /*1710*/  LDCU UR12, c[0x0][0xb0c] ;  /* 0x00016180ff0c77ac */ /* 0x000ee20008000800 */
[----:B------:R-:W4:Y:S01]  /*1720*/  LDCU UR13, c[0x0][0xb20] ;  /* 0x00016400ff0d77ac */ /* 0x000f220008000800 */
[----:B--2---:R-:W-:Y:S02]  /*1730*/  UIMAD.WIDE.U32 UR4, UR31, UR8, URZ ;  /* 0x000000081f0472a5 */ /* 0x004fe4000f8e00ff */
[----:B------:R-:W-:Y:S02]  /*1740*/  UIMAD.WIDE.U32 UR6, UR30, UR11, URZ ;  /* 0x0000000b1e0672a5 */ /* 0x000fe4000f8e00ff */
[----:B---3--:R-:W-:Y:S02]  /*1750*/  UISETP.NE.AND UP2, UPT, UR12, 0x1, UPT ;  /* 0x000000010c00788c */ /* 0x008fe4000bf45270 */
[----:B------:R-:W-:-:S03]  /*1760*/  USHF.R.U32.HI UR5, URZ, UR9, UR5 ;  /* 0x00000009ff057299 */ /* 0x000fc60008011605 */
[----:B------:R-:W-:Y:S01]  /*1770*/  UMOV UR4, UR7 ;  /* 0x0000000700047c82 */ /* 0x000fe20008000000 */
[----:B------:R-:W-:Y:S02]  /*1780*/  USEL UR5, UR31, UR5, !UP2 ;  /* 0x000000051f057287 */ /* 0x000fe4000d000000 */
[----:B------:R-:W-:Y:S02]  /*1790*/  UISETP.NE.AND UP2, UPT, UR10, 0x1, UPT ;  /* 0x000000010a00788c */ /* 0x000fe4000bf45270 */
[----:B----4-:R-:W-:-:S04]  /*17a0*/  USHF.R.U32.HI UR4, URZ, UR13, UR4 ;  /* 0x0000000dff047299 */ /* 0x010fc80008011604 */
[----:B------:R-:W-:-:S04]  /*17b0*/  USEL UR4, UR30, UR4, !UP2 ;  /* 0x000000041e047287 */ /* 0x000fc8000d000000 */
[----:B------:R-:W-:Y:S02]  /*17c0*/  UIADD3 UR6, UPT, UPT, UR5, -UR4, URZ ;  /* 0x8000000405067290 */ /* 0x000fe4000fffe0ff */
[----:B------:R-:W-:Y:S02]  /*17d0*/  UIADD3 UR4, UPT, UPT, -UR5, UR4, URZ ;  /* 0x0000000405047290 */ /* 0x000fe4000fffe1ff */
[----:B------:R-:W-:Y:S02]  /*17e0*/  UIMAD UR30, UR6, UR10, UR30 ;  /* 0x0000000a061e72a4 */ /* 0x000fe4000f8e021e */
[----:B------:R-:W-:-:S12]  /*17f0*/  UIMAD UR31, UR4, UR12, UR31 ;  /* 0x0000000c041f72a4 */ /* 0x000fd8000f8e021f */
.L_x_19:
[----:B------:R-:W-:Y:S05]  /*1800*/  BRA.U !UP6, `(.L_x_20) ;  /* 0x000000010e0c7547 */ /* 0x000fea000b800000 */
[----:B------:R-:W-:Y:S01]  /*1810*/  UCGABAR_WAIT ;  /* 0x0000000000007dc7 */ /* 0x000fe20008000000 */
[----:B------:R-:W-:Y:S01]  /*1820*/  CCTL.IVALL ;  /* 0x00000000ff00798f */ /* 0x000fe20002000000 */
[----:B------:R-:W-:Y:S05]  /*1830*/  BRA `(.L_x_21) ;  /* 0x0000000000047947 */ /* 0x000fea0003800000 */
.L_x_20:
[----:B------:R-:W-:Y:S06]  /*1840*/  BAR.SYNC.DEFER_BLOCKING 0x0 ;  /* 0x0000000000007b1d */ /* 0x000fec0000010000 */
.L_x_21:
[----:B------:R-:W-:Y:S05]  /*1850*/  BRA.U UP0, `(.L_x_22) ;  /* 0x0000001500287547 */ /* 0x000fea000b800000 */
[----:B------:R-:W2:Y:S01]  /*1860*/  LDCU UR6, c[0x0][0x38c] ;  /* 0x00007180ff0677ac */ /* 0x000ea20008000800 */
[----:B------:R-:W-:Y:S01]  /*1870*/  PLOP3.LUT P1, PT, PT, PT, UP4, 0x80, 0x8 ;  /* 0x000000000008781c */ /* 0x000fe20003f2f048 */
[----:B------:R-:W-:Y:S01]  /*1880*/  IMAD.MOV.U32 R12, RZ, RZ, 0x1 ;  /* 0x00000001ff0c7424 */ /* 0x000fe200078e00ff */
[----:B------:R-:W-:Y:S02]  /*1890*/  ISETP.NE.AND P2, PT, R0, RZ, P3 ;  /* 0x000000ff0000720c */ /* 0x000fe40001f45270 */
[----:B------:R-:W-:Y:S02]  /*18a0*/  CS2R R10, SRZ ;  /* 0x00000000000a7805 */ /* 0x000fe4000001ff00 */
[----:B------:R-:W-:Y:S01]  /*18b0*/  PLOP3.LUT P1, PT, P1, PT, PT, 0x8, 0x80 ;  /* 0x000000000080781c */ /* 0x000fe20000f2e170 */
[----:B------:R-:W-:Y:S01]  /*18c0*/  IMAD.MOV.U32 R9, RZ, RZ, RZ ;  /* 0x000000ffff097224 */ /* 0x000fe200078e00ff */
[----:B------:R-:W3:Y:S01]  /*18d0*/  LDCU UR39, c[0x0][0x370] ;  /* 0x00006e00ff2777ac */ /* 0x000ee20008000800 */
[----:B------:R-:W-:Y:S01]  /*18e0*/  IMAD.MOV.U32 R8, RZ, RZ, 0x1 ;  /* 0x00000001ff087424 */ /* 0x000fe200078e00ff */
[----:B------:R-:W4:Y:S01]  /*18f0*/  LDCU.64 UR26, c[0x0][0x348] ;  /* 0x00006900ff1a77ac */ /* 0x000f220008000a00 */
[----:B------:R-:W-:Y:S01]  /*1900*/  ULEA.HI UR43, UR24, UR46, URZ, 0x1a ;  /* 0x0000002e182b7291 */ /* 0x000fe2000f8fd0ff */
[----:B------:R-:W1:Y:S01]  /*1910*/  LDCU UR38, c[0x0][0x374] ;  /* 0x00006e80ff2677ac */ /* 0x000e620008000800 */
[----:B--2---:R-:W-:-:S02]  /*1920*/  UIADD3 UR5, UPT, UPT, UR6, 0x3f, URZ ;  /* 0x0000003f06057890 */ /* 0x004fc4000fffe0ff */
[----:B------:R-:W-:Y:S02]  /*1930*/  UIADD3 UR48, UPT, UPT, UR6, 0x7e, URZ ;  /* 0x0000007e06307890 */ /* 0x000fe4000fffe0ff */
[----:B------:R-:W-:-:S04]  /*1940*/  USHF.R.S32.HI UR4, URZ, 0x1f, UR5 ;  /* 0x0000001fff047899 */ /* 0x000fc80008011405 */
[----:B------:R-:W-:Y:S02]  /*1950*/  ULEA.HI UR4, UR4, UR5, URZ, 0x6 ;  /* 0x0000000504047291 */ /* 0x000fe4000f8f30ff */
[----:B------:R-:W-:Y:S02]  /*1960*/  UIADD3 UR5, UPT, UPT, UR6, -0x1, URZ ;  /* 0xffffffff06057890 */ /* 0x000fe4000fffe0ff */
[----:B------:R-:W-:Y:S02]  /*1970*/  USHF.R.S32.HI UR41, URZ, 0x6, UR4 ;  /* 0x00000006ff297899 */ /* 0x000fe40008011404 */
[----:B------:R-:W-:Y:S02]  /*1980*/  UISETP.GE.U32.AND UP1, UPT, UR5, -0x7f, UPT ;  /* 0xffffff810500788c */ /* 0x000fe4000bf26070 */
[----:B------:R-:W-:Y:S01]  /*1990*/  UISETP.LT.U32.AND UP0, UPT, UR41, 0x6, UPT ;  /* 0x000000062900788c */ /* 0x000fe2000bf01070 */
[----:B------:R-:W-:-:S03]  /*19a0*/  UMOV UR5, URZ ;  /* 0x000000ff00057c82 */ /* 0x000fc60008000000 */
[----:B------:R-:W-:Y:S02]  /*19b0*/  USEL UR40, UR41, 0x6, UP0 ;  /* 0x0000000629287887 */ /* 0x000fe40008000000 */
[----:B------:R-:W-:Y:S02]  /*19c0*/  UISETP.NE.AND UP0, UPT, UR18, URZ, UPT ;  /* 0x000000ff1200728c */ /* 0x000fe4000bf05270 */
[----:B------:R-:W-:Y:S02]  /*19d0*/  UIADD3 UR4, UPT, UPT, UR40, -0x1, URZ ;  /* 0xffffffff28047890 */ /* 0x000fe4000fffe0ff */
[----:B------:R-:W-:Y:S02]  /*19e0*/  @UP1 UIADD3 UR4, UPT, UPT, UR40, URZ, URZ ;  /* 0x000000ff28041290 */ /* 0x000fe4000fffe0ff */
[----:B------:R-:W-:Y:S02]  /*19f0*/  USEL UR25, UR55, 0x2, UP0 ;  /* 0x0000000237197887 */ /* 0x000fe40008000000 */
[----:B------:R-:W-:-:S02]  /*1a00*/  UIADD3 UR44, UPT, UPT, UR41, -UR40, URZ ;  /* 0x80000028292c7290 */ /* 0x000fc4000fffe0ff */
[----:B------:R-:W-:Y:S02]  /*1a10*/  UIADD3 UR28, UPT, UPT, UR4, 0x1, URZ ;  /* 0x00000001041c7890 */ /* 0x000fe4000fffe0ff */
[----:B-1-34-:R-:W-:-:S12]  /*1a20*/  UIADD3 UR42, UPT, UPT, -UR4, URZ, URZ ;  /* 0x000000ff042a7290 */ /* 0x01afd8000fffe1ff */
.L_x_42:
[----:B------:R-:W-:Y:S01]  /*1a30*/  UISETP.NE.AND UP0, UPT, UR47, URZ, UPT ;  /* 0x000000ff2f00728c */ /* 0x000fe2000bf05270 */
[----:B------:R-:W1:Y:S08]  /*1a40*/  S2UR UR47, SR_CgaCtaId ;  /* 0x00000000002f79c3 */ /* 0x000e700000008800 */
[----:B------:R-:W-:Y:S05]  /*1a50*/  BRA.U UP0, `(.L_x_23) ;  /* 0x0000000100347547 */ /* 0x000fea000b800000 */
[----:B------:R-:W2:Y:S01]  /*1a60*/  S2R R0, SR_CgaCtaId ;  /* 0x0000000000007919 */ /* 0x000ea20000008800 */
[----:B------:R-:W-:-:S04]  /*1a70*/  MOV R2, 0x400 ;  /* 0x0000040000027802 */ /* 0x000fc80000000f00 */
[----:B--2---:R-:W-:Y:S02]  /*1a80*/  LEA R0, R0, R2, 0x18 ;  /* 0x0000000200007211 */ /* 0x004fe400078ec0ff */
[----:B------:R-:W-:-:S03]  /*1a90*/  SHF.L.U32 R2, R8, 0x1f, RZ ;  /* 0x0000001f08027819 */ /* 0x000fc600000006ff */
[----:B------:R-:W-:-:S04]  /*1aa0*/  IMAD R0, R9, 0x8, R0 ;  /* 0x0000000809007824 */ /* 0x000fc800078e0200 */
[----:B------:R-:W2:Y:S02]  /*1ab0*/  SYNCS.PHASECHK.TRANS64.TRYWAIT P0, [R0+URZ+0x120], R2 ;  /* 0x00012002000075a7 */ /* 0x000ea400080011ff */
[----:B--2---:R-:W-:Y:S05]  /*1ac0*/  @!P0 BRA `(.L_x_24) ;  /* 0x00000074006c8947 */ /* 0x004fea0003800000 */
.L_x_151:
[----:B------:R-:W-:Y:S01]  /*1ad0*/  VIADD R9, R9, 0x1 ;  /* 0x0000000109097836 */ /* 0x000fe20000000000 */
[----:B------:R2:W-:Y:S04]  /*1ae0*/  SYNCS.ARRIVE.TRANS64.A1T0 RZ, [R0+URZ+0x110], RZ ;  /* 0x000110ff00ff79a7 */ /* 0x0005e800081000ff */
[----:B------:R-:W-:-:S04]  /*1af0*/  ISETP.NE.AND P0, PT, R9, 0x2, PT ;  /* 0x000000020900780c */ /* 0x000fc80003f05270 */
[----:B------:R-:W-:Y:S02]  /*1b00*/  SEL R9, R9, RZ, P0 ;  /* 0x000000ff09097207 */ /* 0x000fe40000000000 */
[----:B--2---:R-:W-:-:S04]  /*1b10*/  SEL R0, RZ, 0x1, P0 ;  /* 0x00000001ff007807 */ /* 0x004fc80000000000 */
[----:B------:R-:W-:-:S07]  /*1b20*/  LOP3.LUT R8, R8, R0, RZ, 0x3c, !PT ;  /* 0x0000000008087212 */ /* 0x000fce00078e3cff */
.L_x_23:
[----:B------:R-:W-:Y:S01]  /*1b30*/  UMOV UR6, 0x400 ;  /* 0x0000040000067882 */ /* 0x000fe20000000000 */
[----:B------:R-:W-:Y:S01]  /*1b40*/  UISETP.GE.U32.AND UP0, UPT, UR48, 0x7f, UPT ;  /* 0x0000007f3000788c */ /* 0x000fe2000bf06070 */
[----:B------:R-:W-:Y:S01]  /*1b50*/  SHF.L.U32 R0, R12, 0x1f, RZ ;  /* 0x0000001f0c007819 */ /* 0x000fe200000006ff */
[----:B-1----:R-:W-:Y:S02]  /*1b60*/  ULEA UR6, UR47, UR6, 0x18 ;  /* 0x000000062f067291 */ /* 0x002fe4000f8ec0ff */
[----:B------:R-:W-:Y:S02]  /*1b70*/  ULEA UR11, UR30, UR43, 0x7 ;  /* 0x0000002b1e0b7291 */ /* 0x000fe4000f8e38ff */
[----:B------:R-:W-:Y:S01]  /*1b80*/  ULEA UR4, UR5, UR6, 0x3 ;  /* 0x0000000605047291 */ /* 0x000fe2000f8e18ff */
[----:B------:R-:W-:-:S08]  /*1b90*/  UMOV UR7, URZ ;  /* 0x000000ff00077c82 */ /* 0x000fd00008000000 */
[----:B------:R1:W2:Y:S01]  /*1ba0*/  SYNCS.PHASECHK.TRANS64.TRYWAIT P0, [UR4+0x30], R0 ;  /* 0x00003000ff0075a7 */ /* 0x0002a20008001104 */
[----:B------:R-:W-:-:S04]  /*1bb0*/  ULEA.HI UR4, UR31, UR31, URZ, 0x1 ;  /* 0x0000001f1f047291 */ /* 0x000fc8000f8f08ff */
[----:B------:R-:W-:-:S04]  /*1bc0*/  USHF.L.U32 UR4, UR4, 0x6, URZ ;  /* 0x0000000604047899 */ /* 0x000fc800080006ff */
[----:B------:R-:W-:Y:S01]  /*1bd0*/  ULOP3.LUT UR35, UR46, 0xffffff80, UR4, 0xf8, !UPT ;  /* 0xffffff802e237892 */ /* 0x000fe2000f8ef804 */
[----:B------:R-:W-:Y:S11]  /*1be0*/  BRA.U !UP0, `(.L_x_25) ;  /* 0x0000000108c87547 */ /* 0x000ff6000b800000 */
[----:B------:R-:W-:Y:S01]  /*1bf0*/  UMOV UR13, UR42 ;  /* 0x0000002a000d7c82 */ /* 0x000fe20008000000 */
[----:B------:R-:W-:Y:S01]  /*1c00*/  UMOV UR4, UR5 ;  /* 0x0000000500047c82 */ /* 0x000fe20008000000 */
[----:B------:R-:W-:-:S05]  /*1c10*/  UMOV UR34, URZ ;  /* 0x000000ff00227c82 */ /* 0x000fca0008000000 */
.L_x_31:
[----:B------:R-:W-:Y:S01]  /*1c20*/  ULEA UR33, UR4, UR6, 0x3 ;  /* 0x0000000604217291 */ /* 0x000fe2000f8e18ff */
[----:B------:R-:W-:Y:S01]  /*1c30*/  @P3 MOV R2, 0x8000 ;  /* 0x0000800000023802 */ /* 0x000fe20000000f00 */
[----:B--234-:R-:W-:Y:S10]  /*1c40*/  @P0 BRA `(.L_x_26) ;  /* 0x00000000000c0947 */ /* 0x01cff40003800000 */
[----:B------:R-:W-:-:S04]  /*1c50*/  SHF.L.U32 R3, R12, 0x1f, RZ ;  /* 0x0000001f0c037819 */ /* 0x000fc800000006ff */
[----:B------:R-:W2:Y:S02]  /*1c60*/  SYNCS.PHASECHK.TRANS64.TRYWAIT P0, [UR33+0x30], R3 ;  /* 0x00003003ff0075a7 */ /* 0x000ea40008001121 */
[----:B--2---:R-:W-:Y:S05]  /*1c70*/  @!P0 BRA `(.L_x_27) ;  /* 0x0000007400148947 */ /* 0x004fea0003800000 */
.L_x_26:
[----:B------:R2:W-:Y:S01]  /*1c80*/  @P3 SYNCS.ARRIVE.TRANS64 RZ, [UR33], R2 ;  /* 0x00000002ffff39a7 */ /* 0x0005e20008000021 */
[----:B------:R-:W-:Y:S02]  /*1c90*/  ULOP3.LUT UR5, UR25, 0x2, URZ, 0xfc, !UPT ;  /* 0x0000000219057892 */ /* 0x000fe4000f8efcff */
[----:B------:R-:W-:Y:S02]  /*1ca0*/  UIADD3 UR13, UPT, UPT, UR13, 0x1, URZ ;  /* 0x000000010d0d7890 */ /* 0x000fe4000fffe0ff */
[----:B------:R-:W-:Y:S02]  /*1cb0*/  UISETP.NE.AND UP0, UPT, UR5, 0x2, UPT ;  /* 0x000000020500788c */ /* 0x000fe4000bf05270 */
[----:B------:R-:W-:-:S07]  /*1cc0*/  UISETP.NE.AND UP2, UPT, UR13, 0x1, UPT ;  /* 0x000000010d00788c */ /* 0x000fce000bf45270 */
[----:B------:R-:W-:Y:S05]  /*1cd0*/  BRA.U UP0, `(.L_x_28) ;  /* 0x0000000100047547 */ /* 0x000fea000b800000 */
[----:B------:R-:W-:Y:S05]  /*1ce0*/  BPT.TRAP 0x1 ;  /* 0x000000040000795c */ /* 0x000fea0000300000 */
.L_x_28:
[----:B------:R-:W-:Y:S04]  /*1cf0*/  BSSY.RECONVERGENT B0, `(.L_x_29) ;  /* 0x0000003000007945 */ /* 0x000fe80003800200 */
[----:B------:R-:W-:Y:S05]  /*1d00*/  @!P2 BRA `(.L_x_30) ;  /* 0x000000000004a947 */ /* 0x000fea0003800000 */
[----:B------:R-:W-:Y:S05]  /*1d10*/  BPT.TRAP 0x1 ;  /* 0x000000040000795c */ /* 0x000fea0000300000 */
.L_x_30:
[----:B------:R-:W-:Y:S05]  /*1d20*/  BSYNC.RECONVERGENT B0 ;  /* 0x0000000000007941 */ /* 0x000fea0003800200 */
.L_x_29:
[----:B------:R-:W-:Y:S02]  /*1d30*/  UIADD3 UR5, UPT, UPT, UR4, 0x1, URZ ;  /* 0x0000000104057890 */ /* 0x000fe4000fffe0ff */
[----:B------:R-:W-:Y:S02]  /*1d40*/  ULEA UR32, UR4, UR6, 0xd ;  /* 0x0000000604207291 */ /* 0x000fe4000f8e68ff */
[----:B------:R-:W-:Y:S02]  /*1d50*/  UISETP.NE.AND UP0, UPT, UR5, 0x6, UPT ;  /* 0x000000060500788c */ /* 0x000fe4000bf05270 */
[----:B------:R-:W-:Y:S02]  /*1d60*/  ULEA UR4, UR4, UR24, 0xc ;  /* 0x0000001804047291 */ /* 0x000fe4000f8e60ff */
[----:B------:R-:W-:Y:S02]  /*1d70*/  USEL UR8, URZ, 0x1, UP0 ;  /* 0x00000001ff087887 */ /* 0x000fe40008000000 */
[----:B------:R-:W-:-:S02]  /*1d80*/  USEL UR5, UR5, URZ, UP0 ;  /* 0x000000ff05057287 */ /* 0x000fc40008000000 */
[----:B------:R-:W-:Y:S02]  /*1d90*/  UIADD3 UR16, UP1, UPT, UR26, 0x80, URZ ;  /* 0x000000801a107890 */ /* 0x000fe4000ff3e0ff */
[----:B------:R-:W-:Y:S01]  /*1da0*/  ULEA UR4, UR4, UR6, 0x1 ;  /* 0x0000000604047291 */ /* 0x000fe2000f8e08ff */
[----:B------:R-:W-:Y:S01]  /*1db0*/  LOP3.LUT R12, R12, UR8, RZ, 0x3c, !PT ;  /* 0x000000080c0c7c12 */ /* 0x000fe2000f8e3cff */
[----:B------:R-:W-:Y:S02]  /*1dc0*/  UIADD3 UR14, UP0, UPT, UR26, 0x180, URZ ;  /* 0x000001801a0e7890 */ /* 0x000fe4000ff1e0ff */
[----:B------:R-:W-:Y:S01]  /*1dd0*/  ULEA UR7, UR5, UR6, 0x3 ;  /* 0x0000000605077291 */ /* 0x000fe2000f8e18ff */
[----:B-1----:R-:W-:Y:S01]  /*1de0*/  SHF.L.U32 R0, R12, 0x1f, RZ ;  /* 0x0000001f0c007819 */ /* 0x002fe200000006ff */
[----:B------:R-:W-:Y:S02]  /*1df0*/  ULOP3.LUT UR33, UR33, 0xfefffff8, URZ, 0xc0, !UPT ;  /* 0xfefffff821217892 */ /* 0x000fe4000f8ec0ff */
[----:B------:R-:W-:-:S02]  /*1e00*/  UIADD3.X UR17, UPT, UPT, URZ, UR27, URZ, UP1, !UPT ;  /* 0x0000001bff117290 */ /* 0x000fc40008ffe4ff */
[----:B------:R-:W-:Y:S02]  /*1e10*/  UIADD3 UR32, UPT, UPT, UR32, 0x4300, URZ ;  /* 0x0000430020207890 */ /* 0x000fe4000fffe0ff */
[----:B------:R-:W-:Y:S01]  /*1e20*/  UIADD3 UR8, UPT, UPT, UR4, 0x10300, URZ ;  /* 0x0001030004087890 */ /* 0x000fe2000fffe0ff */
[----:B------:R3:W4:Y:S01]  /*1e30*/  SYNCS.PHASECHK.TRANS64.TRYWAIT P0, [UR7+0x30], R0 ;  /* 0x00003000ff0075a7 */ /* 0x0007220008001107 */
[----:B------:R-:W-:Y:S02]  /*1e40*/  UIADD3.X UR15, UPT, UPT, URZ, UR27, URZ, UP0, !UPT ;  /* 0x0000001bff0f7290 */ /* 0x000fe400087fe4ff */
[----:B------:R-:W-:Y:S01]  /*1e50*/  UPRMT UR4, URZ, 0x5410, UR21 ;  /* 0x00005410ff047896 */ /* 0x000fe20008000015 */
[----:B------:R-:W-:Y:S01]  /*1e60*/  UMOV UR18, 0x0 ;  /* 0x0000000000127882 */ /* 0x000fe20000000000 */
[----:B------:R-:W-:Y:S01]  /*1e70*/  UMOV UR19, 0x10000000 ;  /* 0x1000000000137882 */ /* 0x000fe20000000000 */
[----:B------:R-:W-:Y:S01]  /*1e80*/  UMOV UR10, UR34 ;  /* 0x00000022000a7c82 */ /* 0x000fe20008000000 */
[----:B------:R-:W-:Y:S01]  /*1e90*/  UMOV UR12, UR36 ;  /* 0x00000024000c7c82 */ /* 0x000fe20008000000 */
[----:B------:R-:W-:Y:S01]  /*1ea0*/  UMOV UR9, UR33 ;  /* 0x0000002100097c82 */ /* 0x000fe20008000000 */
[----:B------:R1:W-:Y:S01]  /*1eb0*/  UTMALDG.3D.2CTA [UR32], [UR16], desc[UR18] ;  /* 0x00001220100075b4 */ /* 0x0003e20008211000 */
[----:B------:R-:W-:-:S02]  /*1ec0*/  UMOV UR7, UR28 ;  /* 0x0000001c00077c82 */ /* 0x000fc40008000000 */
[----:B------:R2:W-:Y:S01]  /*1ed0*/  UTMALDG.3D.MULTICAST.2CTA [UR8], [UR14], UR4, desc[UR18] ;  /* 0x000012080e0073b4 */ /* 0x0005e20008211804 */
[----:B-1----:R-:W-:Y:S01]  /*1ee0*/  UIADD3 UR34, UPT, UPT, UR34, 0x40, URZ ;  /* 0x0000004022227890 */ /* 0x002fe2000fffe0ff */
[----:B--2---:R-:W-:Y:S01]  /*1ef0*/  UMOV UR4, UR5 ;  /* 0x0000000500047c82 */ /* 0x004fe20008000000 */
[----:B------:R-:W-:Y:S10]  /*1f00*/  BRA.U UP2, `(.L_x_31) ;  /* 0xfffffffd02447547 */ /* 0x000ff4000b83ffff */
.L_x_25:
[----:B------:R-:W-:Y:S01]  /*1f10*/  ULEA UR4, UR5, UR6, 0x3 ;  /* 0x0000000605047291 */ /* 0x000fe2000f8e18ff */
[----:B-1-3--:R-:W-:Y:S01]  /*1f20*/  SHF.L.U32 R0, R12, 0x1f, RZ ;  /* 0x0000001f0c007819 */ /* 0x00afe200000006ff */
[----:B------:R-:W-:Y:S01]  /*1f30*/  @!P1 SYNCS.ARRIVE.TRANS64.A1T0 RZ, [UR6+0xa8], RZ ;  /* 0x0000a8ffffff99a7 */ /* 0x000fe20008100006 */
[----:B------:R-:W-:-:S06]  /*1f40*/  UISETP.GT.AND UP0, UPT, UR41, UR40, UPT ;  /* 0x000000282900728c */ /* 0x000fcc000bf04270 */
[----:B--2-4-:R1:W2:Y:S03]  /*1f50*/  SYNCS.PHASECHK.TRANS64.TRYWAIT P0, [UR4+0x30], R0 ;  /* 0x00003000ff0075a7 */ /* 0x0142a60008001104 */
[----:B------:R-:W-:Y:S05]  /*1f60*/  BRA.U !UP0, `(.L_x_32) ;  /* 0x0000000108c87547 */ /* 0x000fea000b800000 */
[----:B------:R-:W-:Y:S01]  /*1f70*/  UIADD3 UR13, UPT, UPT, UR44, UR7, URZ ;  /* 0x000000072c0d7290 */ /* 0x000fe2000fffe0ff */
[----:B------:R-:W-:-:S11]  /*1f80*/  UMOV UR4, UR5 ;  /* 0x0000000500047c82 */ /* 0x000fd60008000000 */
.L_x_38:
[----:B------:R-:W-:Y:S01]  /*1f90*/  ULEA UR17, UR4, UR6, 0x3 ;  /* 0x0000000604117291 */ /* 0x000fe2000f8e18ff */
[----:B--2---:R-:W-:Y:S01]  /*1fa0*/  @P3 MOV R2, 0x8000 ;  /* 0x0000800000023802 */ /* 0x004fe20000000f00 */
[----:B--2-4-:R-:W-:Y:S10]  /*1fb0*/  @P0 BRA `(.L_x_33) ;  /* 0x00000000000c0947 */ /* 0x014ff40003800000 */
[----:B------:R-:W-:-:S04]  /*1fc0*/  SHF.L.U32 R3, R12, 0x1f, RZ ;  /* 0x0000001f0c037819 */ /* 0x000fc800000006ff */
[----:B------:R-:W2:Y:S02]  /*1fd0*/  SYNCS.PHASECHK.TRANS64.TRYWAIT P0, [UR17+0x30], R3 ;  /* 0x00003003ff0075a7 */ /* 0x000ea40008001111 */
[----:B--2---:R-:W-:Y:S05]  /*1fe0*/  @!P0 BRA `(.L_x_34) ;  /* 0x0000007000508947 */ /* 0x004fea0003800000 */
.L_x_33:
[----:B------:R2:W-:Y:S01]  /*1ff0*/  @P3 SYNCS.ARRIVE.TRANS64 RZ, [UR17], R2 ;  /* 0x00000002ffff39a7 */ /* 0x0005e20008000011 */
[----:B------:R-:W-:-:S04]  /*2000*/  ULOP3.LUT UR5, UR25, 0x2, URZ, 0xfc, !UPT ;  /* 0x0000000219057892 */ /* 0x000fc8000f8efcff */
[----:B------:R-:W-:-:S09]  /*2010*/  UISETP.NE.AND UP0, UPT, UR5, 0x2, UPT ;  /* 0x000000020500788c */ /* 0x000fd2000bf05270 */
[----:B------:R-:W-:Y:S05]  /*2020*/  BRA.U UP0, `(.L_x_35) ;  /* 0x0000000100047547 */ /* 0x000fea000b800000 */
[----:B------:R-:W-:Y:S05]  /*2030*/  BPT.TRAP 0x1 ;  /* 0x000000040000795c */ /* 0x000fea0000300000 */
.L_x_35:
[----:B------:R-:W-:Y:S04]  /*2040*/  BSSY.RECONVERGENT B0, `(.L_x_36) ;  /* 0x0000003000007945 */ /* 0x000fe80003800200 */
[----:B------:R-:W-:Y:S05]  /*2050*/  @!P2 BRA `(.L_x_37) ;  /* 0x000000000004a947 */ /* 0x000fea0003800000 */
[----:B------:R-:W-:Y:S05]  /*2060*/  BPT.TRAP 0x1 ;  /* 0x000000040000795c */ /* 0x000fea0000300000 */
.L_x_37:
[----:B------:R-:W-:Y:S05]  /*2070*/  BSYNC.RECONVERGENT B0 ;  /* 0x0000000000007941 */ /* 0x000fea0003800200 */
.L_x_36:
        /* <DEDUP_REMOVED lines=9> */
[----:B------:R-:W-:Y:S02]  /*2110*/  USHF.L.U32 UR18, UR7, 0x6, URZ ;  /* 0x0000000607127899 */ /* 0x000fe400080006ff */
[----:B------:R-:W-:Y:S01]  /*2120*/  UIADD3 UR7, UPT, UPT, UR7, 0x1, URZ ;  /* 0x0000000107077890 */ /* 0x000fe2000fffe0ff */
[----:B-1----:R-:W-:Y:S01]  /*2130*/  SHF.L.U32 R0, R12, 0x1f, RZ ;  /* 0x0000001f0c007819 */ /* 0x002fe200000006ff */
[----:B------:R-:W-:Y:S02]  /*2140*/  UIADD3 UR22, UP1, UPT, UR26, 0x80, URZ ;  /* 0x000000801a167890 */ /* 0x000fe4000ff3e0ff */
[----:B------:R-:W-:Y:S01]  /*2150*/  ULEA UR4, UR4, UR6, 0x1 ;  /* 0x0000000604047291 */ /* 0x000fe2000f8e08ff */
[----:B------:R3:W4:Y:S01]  /*2160*/  SYNCS.PHASECHK.TRANS64.TRYWAIT P0, [UR8+0x30], R0 ;  /* 0x00003000ff0075a7 */ /* 0x0007220008001108 */
[----:B------:R-:W-:-:S02]  /*2170*/  UIADD3.X UR15, UPT, UPT, URZ, UR27, URZ, UP0, !UPT ;  /* 0x0000001bff0f7290 */ /* 0x000fc400087fe4ff */
[----:B------:R-:W-:Y:S02]  /*2180*/  UISETP.NE.AND UP0, UPT, UR7, UR13, UPT ;  /* 0x0000000d0700728c */ /* 0x000fe4000bf05270 */
[----:B------:R-:W-:Y:S02]  /*2190*/  ULOP3.LUT UR17, UR17, 0xfefffff8, URZ, 0xc0, !UPT ;  /* 0xfefffff811117892 */ /* 0x000fe4000f8ec0ff */
[----:B------:R-:W-:Y:S02]  /*21a0*/  UIADD3 UR16, UPT, UPT, UR16, 0x4300, URZ ;  /* 0x0000430010107890 */ /* 0x000fe4000fffe0ff */
[----:B------:R-:W-:Y:S02]  /*21b0*/  UIADD3.X UR23, UPT, UPT, URZ, UR27, URZ, UP1, !UPT ;  /* 0x0000001bff177290 */ /* 0x000fe40008ffe4ff */
[----:B------:R-:W-:Y:S02]  /*21c0*/  UIADD3 UR8, UPT, UPT, UR4, 0x10300, URZ ;  /* 0x0001030004087890 */ /* 0x000fe4000fffe0ff */
[----:B------:R-:W-:Y:S01]  /*21d0*/  UPRMT UR4, URZ, 0x5410, UR21 ;  /* 0x00005410ff047896 */ /* 0x000fe20008000015 */
[----:B------:R-:W-:Y:S01]  /*21e0*/  UMOV UR30, 0x0 ;  /* 0x00000000001e7882 */ /* 0x000fe20000000000 */
[----:B------:R-:W-:Y:S01]  /*21f0*/  UMOV UR31, 0x10000000 ;  /* 0x10000000001f7882 */ /* 0x000fe20000000000 */
[----:B------:R-:W-:Y:S01]  /*2200*/  UMOV UR19, UR35 ;  /* 0x0000002300137c82 */ /* 0x000fe20008000000 */
[----:B------:R-:W-:Y:S01]  /*2210*/  UMOV UR20, UR36 ;  /* 0x0000002400147c82 */ /* 0x000fe20008000000 */
[----:B------:R-:W-:Y:S01]  /*2220*/  UMOV UR12, UR36 ;  /* 0x00000024000c7c82 */ /* 0x000fe20008000000 */
[----:B------:R-:W-:Y:S01]  /*2230*/  UMOV UR9, UR17 ;  /* 0x0000001100097c82 */ /* 0x000fe20008000000 */
[----:B------:R-:W-:Y:S01]  /*2240*/  UMOV UR10, UR18 ;  /* 0x00000012000a7c82 */ /* 0x000fe20008000000 */
[----:B------:R-:W-:Y:S01]  /*2250*/  UTMALDG.3D.2CTA [UR16], [UR22], desc[UR30] ;  /* 0x00001e10160075b4 */ /* 0x000fe20008211000 */
[----:B------:R1:W-:Y:S02]  /*2260*/  UTMALDG.3D.MULTICAST.2CTA [UR8], [UR14], UR4, desc[UR30] ;  /* 0x00001e080e0073b4 */ /* 0x0003e40008211804 */
[----:B-1----:R-:W-:Y:S01]  /*2270*/  UMOV UR4, UR5 ;  /* 0x0000000500047c82 */ /* 0x002fe20008000000 */
[----:B---3--:R-:W-:Y:S05]  /*2280*/  BRA.U UP0, `(.L_x_38) ;  /* 0xfffffffd00407547 */ /* 0x008fea000b83ffff */
.L_x_32:
[C---:B------:R-:W-:Y:S01]  /*2290*/  LEA R3, R11.reuse, UR6, 0x3 ;  /* 0x000000060b037c11 */ /* 0x040fe2000f8e18ff */
[----:B------:R-:W-:Y:S01]  /*22a0*/  NOP ;  /* 0x0000000000007918 */ /* 0x000fe20000000000 */
[----:B-1----:R-:W-:Y:S02]  /*22b0*/  SHF.L.U32 R0, R10, 0x1f, RZ ;  /* 0x0000001f0a007819 */ /* 0x002fe400000006ff */
[----:B------:R-:W-:Y:S02]  /*22c0*/  LEA R4, R11, UR6, 0x4 ;  /* 0x000000060b047c11 */ /* 0x000fe4000f8e20ff */
[----:B--2-4-:R-:W1:Y:S02]  /*22d0*/  SYNCS.PHASECHK.TRANS64.TRYWAIT P0, [R3+URZ+0xb0], R0 ;  /* 0x0000b000030075a7 */ /* 0x014e6400080011ff */
[----:B-1----:R-:W-:Y:S05]  /*22e0*/  @!P0 BRA `(.L_x_39) ;  /* 0x0000006c00a88947 */ /* 0x002fea0003800000 */
.L_x_154:
[----:B------:R-:W2:Y:S01]  /*22f0*/  LDS.128 R4, [R4+0x140] ;  /* 0x0001400004047984 */ /* 0x000ea20000000c00 */
[----:B------:R-:W-:Y:S01]  /*2300*/  UISETP.GE.AND UP0, UPT, UR45, 0x1, UPT ;  /* 0x000000012d00788c */ /* 0x000fe2000bf06270 */
[----:B------:R-:W-:Y:S01]  /*2310*/  @!PT LDS RZ, [RZ] ;  /* 0x00000000fffff984 */ /* 0x000fe20000000800 */
[----:B------:R-:W-:Y:S01]  /*2320*/  @!PT LDS RZ, [RZ] ;  /* 0x00000000fffff984 */ /* 0x000fe20000000800 */
[----:B------:R-:W-:Y:S01]  /*2330*/  @!PT LDS RZ, [RZ] ;  /* 0x00000000fffff984 */ /* 0x000fe20000000800 */
[----:B------:R-:W-:Y:S01]  /*2340*/  @!PT LDS RZ, [RZ] ;  /* 0x00000000fffff984 */ /* 0x000fe20000000800 */
[----:B------:R3:W-:Y:S06]  /*2350*/  MEMBAR.ALL.CTA ;  /* 0x0000000000007992 */ /* 0x0007ec0000008000 */
[----:B---3--:R-:W3:Y:S01]  /*2360*/  FENCE.VIEW.ASYNC.S ;  /* 0x00000000000073c6 */ /* 0x008ee20000000000 */
[----:B--2---:R-:W-:-:S13]  /*2370*/  LOP3.LUT P0, RZ, R6, 0x1, RZ, 0xc0, !PT ;  /* 0x0000000106ff7812 */ /* 0x004fda000780c0ff */
[----:B---3--:R-:W-:Y:S01]  /*2380*/  VOTEU.ANY UP1, P0 ;  /* 0x0000000000ff7886 */ /* 0x008fe20000020100 */
[----:B------:R-:W-:-:S13]  /*2390*/  PLOP3.LUT P0, PT, PT, PT, UP1, 0x80, 0x8 ;  /* 0x000000000008781c */ /* 0x000fda0003f0f018 */
[----:B-1----:R-:W-:Y:S02]  /*23a0*/  @P0 LOP3.LUT R0, R5, 0xffff, RZ, 0xc0, !PT ;  /* 0x0000ffff05000812 */ /* 0x002fe400078ec0ff */
[----:B------:R-:W-:Y:S02]  /*23b0*/  @P0 MOV R2, R4 ;  /* 0x0000000400020202 */ /* 0x000fe40000000f00 */
[----:B------:R-:W-:Y:S01]  /*23c0*/  @P0 R2UR UR7, R0 ;  /* 0x00000000000702ca */ /* 0x000fe200000e0000 */
[----:B------:R-:W-:Y:S01]  /*23d0*/  VIADD R0, R3, 0xc0 ;  /* 0x000000c003007836 */ /* 0x000fe20000000000 */
[----:B------:R-:W-:Y:S02]  /*23e0*/  @P0 SHF.R.U32.HI R4, RZ, 0x10, R5 ;  /* 0x00000010ff040819 */ /* 0x000fe40000011605 */
[----:B------:R-:W-:Y:S02]  /*23f0*/  @P0 R2UR UR8, R2 ;  /* 0x00000000020802ca */ /* 0x000fe400000e0000 */
[----:B------:R-:W-:-:S02]  /*2400*/  PRMT R0, RZ, 0x654, R0 ;  /* 0x00000654ff007816 */ /* 0x000fc40000000000 */
[----:B------:R-:W-:Y:S02]  /*2410*/  @P0 R2UR UR4, R4 ;  /* 0x00000000040402ca */ /* 0x000fe400000e0000 */
[----:B------:R1:W-:Y:S03]  /*2420*/  SYNCS.ARRIVE.TRANS64.RED.A1T0 RZ, [R0+URZ], RZ ;  /* 0x000000ff00ff79a7 */ /* 0x0003e600081004ff */
[----:B------:R-:W-:-:S04]  /*2430*/  @UP1 UMOV UR29, UR7 ;  /* 0x00000007001d1c82 */ /* 0x000fc80008000000 */
[----:B------:R-:W-:-:S04]  /*2440*/  @UP1 UMOV UR37, UR8 ;  /* 0x0000000800251c82 */ /* 0x000fc80008000000 */
[----:B------:R-:W-:Y:S01]  /*2450*/  @UP1 UMOV UR36, UR4 ;  /* 0x0000000400241c82 */ /* 0x000fe20008000000 */
[----:B------:R-:W-:Y:S05]  /*2460*/  BRA.U !UP0, `(.L_x_40) ;  /* 0x0000000108d47547 */ /* 0x000fea000b800000 */
[----:B------:R-:W2:Y:S01]  /*2470*/  LDCU.128 UR12, c[0x0][0xb10] ;  /* 0x00016200ff0c77ac */ /* 0x000ea20008000c00 */
[----:B------:R-:W3:Y:S01]  /*2480*/  LDCU UR30, c[0x0][0xb20] ;  /* 0x00016400ff1e77ac */ /* 0x000ee20008000800 */
[----:B------:R-:W4:Y:S01]  /*2490*/  LDCU UR20, c[0x0][0xb0c] ;  /* 0x00016180ff1477ac */ /* 0x000f220008000800 */
[----:B------:R-:W1:Y:S01]  /*24a0*/  LDCU.64 UR10, c[0x0][0xb28] ;  /* 0x00016500ff0a77ac */ /* 0x000e620008000a00 */
[----:B------:R-:W-:Y:S02]  /*24b0*/  UISETP.NE.AND UP3, UPT, UR45, 0x1, UPT ;  /* 0x000000012d00788c */ /* 0x000fe4000bf65270 */
[----:B--2---:R-:W-:Y:S02]  /*24c0*/  UIMAD.WIDE.U32 UR16, UR38, UR15, URZ ;  /* 0x0000000f261072a5 */ /* 0x004fe4000f8e00ff */
[----:B------:R-:W-:Y:S02]  /*24d0*/  UIMAD.WIDE.U32 UR8, UR39, UR12, URZ ;  /* 0x0000000c270872a5 */ /* 0x000fe4000f8e00ff */
[----:B------:R-:W-:-:S02]  /*24e0*/  UISETP.NE.AND UP0, UPT, UR14, 0x1, UPT ;  /* 0x000000010e00788c */ /* 0x000fc4000bf05270 */
[----:B------:R-:W-:Y:S01]  /*24f0*/  UIMAD.WIDE.U32 UR22, UR29, UR15, URZ ;  /* 0x0000000f1d1672a5 */ /* 0x000fe2000f8e00ff */
[----:B------:R-:W-:Y:S02]  /*2500*/  UMOV UR16, UR17 ;  /* 0x0000001100107c82 */ /* 0x000fe40008000000 */
[----:B------:R-:W-:Y:S01]  /*2510*/  UMOV UR8, UR9 ;  /* 0x0000000900087c82 */ /* 0x000fe20008000000 */
[----:B---3--:R-:W-:Y:S02]  /*2520*/  USHF.R.U32.HI UR16, URZ, UR30, UR16 ;  /* 0x0000001eff107299 */ /* 0x008fe40008011610 */
[----:B----4-:R-:W-:Y:S02]  /*2530*/  UISETP.NE.AND UP2, UPT, UR20, 0x1, UPT ;  /* 0x000000011400788c */ /* 0x010fe4000bf45270 */
[----:B------:R-:W-:Y:S02]  /*2540*/  USHF.R.U32.HI UR8, URZ, UR13, UR8 ;  /* 0x0000000dff087299 */ /* 0x000fe40008011608 */
[----:B------:R-:W-:-:S02]  /*2550*/  USEL UR7, UR38, UR16, !UP0 ;  /* 0x0000001026077287 */ /* 0x000fc4000c000000 */
[----:B------:R-:W-:Y:S02]  /*2560*/  USEL UR8, UR39, UR8, !UP2 ;  /* 0x0000000827087287 */ /* 0x000fe4000d000000 */
[----:B-1----:R-:W-:Y:S01]  /*2570*/  UIMAD.WIDE.U32 UR16, UR7, UR10, URZ ;  /* 0x0000000a071072a5 */ /* 0x002fe2000f8e00ff */
[----:B------:R-:W-:Y:S01]  /*2580*/  UMOV UR4, UR23 ;  /* 0x0000001700047c82 */ /* 0x000fe20008000000 */
[----:B------:R-:W-:Y:S02]  /*2590*/  UIMAD.WIDE.U32 UR18, UR37, UR12, URZ ;  /* 0x0000000c251272a5 */ /* 0x000fe4000f8e00ff */
[----:B------:R-:W-:-:S03]  /*25a0*/  UIMAD.WIDE.U32 UR22, UR8, UR10, URZ ;  /* 0x0000000a081672a5 */ /* 0x000fc6000f8e00ff */
[----:B------:R-:W-:Y:S01]  /*25b0*/  UMOV UR16, UR17 ;  /* 0x0000001100107c82 */ /* 0x000fe20008000000 */
[----:B------:R-:W-:Y:S02]  /*25c0*/  USHF.R.U32.HI UR4, URZ, UR30, UR4 ;  /* 0x0000001eff047299 */ /* 0x000fe40008011604 */
[----:B------:R-:W-:Y:S01]  /*25d0*/  @UP3 USHF.R.U32.HI UR7, URZ, UR11, UR16 ;  /* 0x0000000bff073299 */ /* 0x000fe20008011610 */
[----:B------:R-:W-:Y:S01]  /*25e0*/  UMOV UR18, UR19 ;  /* 0x0000001300127c82 */ /* 0x000fe20008000000 */
[----:B------:R-:W-:Y:S01]  /*25f0*/  UMOV UR22, UR23 ;  /* 0x0000001700167c82 */ /* 0x000fe20008000000 */
[----:B------:R-:W-:Y:S02]  /*2600*/  USHF.R.U32.HI UR13, URZ, UR13, UR18 ;  /* 0x0000000dff0d7299 */ /* 0x000fe40008011612 */
[----:B------:R-:W-:Y:S02]  /*2610*/  USEL UR4, UR29, UR4, !UP0 ;  /* 0x000000041d047287 */ /* 0x000fe4000c000000 */
[----:B------:R-:W-:-:S02]  /*2620*/  @UP3 USHF.R.U32.HI UR8, URZ, UR11, UR22 ;  /* 0x0000000bff083299 */ /* 0x000fc40008011616 */
[----:B------:R-:W-:Y:S02]  /*2630*/  UIMAD UR9, UR45, UR7, URZ ;  /* 0x000000072d0972a4 */ /* 0x000fe4000f8e02ff */
[----:B------:R-:W-:Y:S02]  /*2640*/  USEL UR7, UR37, UR13, !UP2 ;  /* 0x0000000d25077287 */ /* 0x000fe4000d000000 */
[----:B------:R-:W-:Y:S02]  /*2650*/  UIMAD UR12, UR45, UR8, URZ ;  /* 0x000000082d0c72a4 */ /* 0x000fe4000f8e02ff */
[----:B------:R-:W-:Y:S02]  /*2660*/  UISETP.GE.AND UP0, UPT, UR4, UR9, UPT ;  /* 0x000000090400728c */ /* 0x000fe4000bf06270 */
[----:B------:R-:W-:Y:S02]  /*2670*/  UIMAD.WIDE.U32 UR16, UR4, UR10, URZ ;  /* 0x0000000a041072a5 */ /* 0x000fe4000f8e00ff */
[----:B------:R-:W-:-:S02]  /*2680*/  UISETP.GE.OR UP0, UPT, UR7, UR12, UP0 ;  /* 0x0000000c0700728c */ /* 0x000fc40008706670 */
        /* <DEDUP_REMOVED lines=19> */
.L_x_40:
[----:B------:R-:W2:Y:S02]  /*27c0*/  LDCU UR4, c[0x0][0xb30] ;  /* 0x00016600ff0477ac */ /* 0x000ea40008000800 */
[----:B--2---:R-:W-:-:S09]  /*27d0*/  UISETP.NE.AND UP0, UPT, UR4, 0x1, UPT ;  /* 0x000000010400788c */ /* 0x004fd2000bf05270 */
[----:B------:R-:W-:Y:S05]  /*27e0*/  BRA.U UP0, `(.L_x_41) ;  /* 0x0000000100447547 */ /* 0x000fea000b800000 */
[----:B------:R-:W2:Y:S01]  /*27f0*/  LDCU.128 UR12, c[0x0][0xb10] ;  /* 0x00016200ff0c77ac */ /* 0x000ea20008000c00 */
[----:B------:R-:W3:Y:S01]  /*2800*/  LDCU UR16, c[0x0][0xb0c] ;  /* 0x00016180ff1077ac */ /* 0x000ee20008000800 */
[----:B------:R-:W4:Y:S01]  /*2810*/  LDCU UR17, c[0x0][0xb20] ;  /* 0x00016400ff1177ac */ /* 0x000f220008000800 */
[----:B--2---:R-:W-:Y:S02]  /*2820*/  UIMAD.WIDE.U32 UR10, UR37, UR12, URZ ;  /* 0x0000000c250a72a5 */ /* 0x004fe4000f8e00ff */
[----:B------:R-:W-:Y:S02]  /*2830*/  UIMAD.WIDE.U32 UR8, UR29, UR15, URZ ;  /* 0x0000000f1d0872a5 */ /* 0x000fe4000f8e00ff */
[----:B---3--:R-:W-:Y:S02]  /*2840*/  UISETP.NE.AND UP2, UPT, UR16, 0x1, UPT ;  /* 0x000000011000788c */ /* 0x008fe4000bf45270 */
[----:B------:R-:W-:Y:S01]  /*2850*/  UISETP.NE.AND UP0, UPT, UR14, 0x1, UPT ;  /* 0x000000010e00788c */ /* 0x000fe2000bf05270 */
[----:B------:R-:W-:-:S02]  /*2860*/  UMOV UR7, UR11 ;  /* 0x0000000b00077c82 */ /* 0x000fc40008000000 */
[----:B------:R-:W-:Y:S01]  /*2870*/  UMOV UR4, UR9 ;  /* 0x0000000900047c82 */ /* 0x000fe20008000000 */
[----:B------:R-:W-:Y:S02]  /*2880*/  USHF.R.U32.HI UR7, URZ, UR13, UR7 ;  /* 0x0000000dff077299 */ /* 0x000fe40008011607 */
[----:B----4-:R-:W-:Y:S02]  /*2890*/  USHF.R.U32.HI UR4, URZ, UR17, UR4 ;  /* 0x00000011ff047299 */ /* 0x010fe40008011604 */
[----:B------:R-:W-:Y:S02]  /*28a0*/  USEL UR7, UR37, UR7, !UP2 ;  /* 0x0000000725077287 */ /* 0x000fe4000d000000 */
[----:B------:R-:W-:-:S04]  /*28b0*/  USEL UR4, UR29, UR4, !UP0 ;  /* 0x000000041d047287 */ /* 0x000fc8000c000000 */
[----:B------:R-:W-:Y:S02]  /*28c0*/  UIADD3 UR8, UPT, UPT, UR7, -UR4, URZ ;  /* 0x8000000407087290 */ /* 0x000fe4000fffe0ff */
[----:B------:R-:W-:Y:S02]  /*28d0*/  UIADD3 UR4, UPT, UPT, -UR7, UR4, URZ ;  /* 0x0000000407047290 */ /* 0x000fe4000fffe1ff */
[----:B------:R-:W-:Y:S02]  /*28e0*/  UIMAD UR29, UR8, UR14, UR29 ;  /* 0x0000000e081d72a4 */ /* 0x000fe4000f8e021d */
[----:B------:R-:W-:-:S12]  /*28f0*/  UIMAD UR37, UR4, UR16, UR37 ;  /* 0x00000010042572a4 */ /* 0x000fd8000f8e0225 */
.L_x_41:
[----:B------:R-:W-:Y:S01]  /*2900*/  VIADD R11, R11, 0x1 ;  /* 0x000000010b0b7836 */ /* 0x000fe20000000000 */
[----:B------:R-:W-:Y:S01]  /*2910*/  R2UR UR4, R50 ;  /* 0x00000000320472ca */ /* 0x000fe200000e0000 */
[----:B------:R-:W-:Y:S01]  /*2920*/  UIADD3 UR31, UPT, UPT, UR37, UR63, URZ ;  /* 0x0000003f251f7290 */ /* 0x000fe2000fffe0ff */
[----:B------:R-:W-:Y:S02]  /*2930*/  PLOP3.LUT P1, PT, PT, PT, PT, 0x80, 0x8 ;  /* 0x000000000008781c */ /* 0x000fe40003f2f070 */
[----:B------:R-:W-:-:S04]  /*2940*/  ISETP.NE.AND P0, PT, R11, 0x2, PT ;  /* 0x000000020b00780c */ /* 0x000fc80003f05270 */
[----:B-1----:R-:W-:Y:S02]  /*2950*/  SEL R0, RZ, 0x1, P0 ;  /* 0x00000001ff007807 */ /* 0x002fe40000000000 */
[----:B------:R-:W-:Y:S02]  /*2960*/  SEL R11, R11, RZ, P0 ;  /* 0x000000ff0b0b7207 */ /* 0x000fe40000000000 */
[----:B------:R-:W-:Y:S01]  /*2970*/  LOP3.LUT R10, R10, R0, RZ, 0x3c, !PT ;  /* 0x000000000a0a7212 */ /* 0x000fe200078e3cff */
[----:B------:R-:W-:Y:S01]  /*2980*/  UIADD3 UR30, UPT, UPT, UR29, UR4, URZ ;  /* 0x000000041d1e7290 */ /* 0x000fe2000fffe0ff */
[----:B------:R-:W-:Y:S11]  /*2990*/  BRA.U UP1, `(.L_x_42) ;  /* 0xfffffff101247547 */ /* 0x000ff6000b83ffff */
[----:B------:R-:W-:Y:S01]  /*29a0*/  UIADD3 UR7, UPT, UPT, UR6, 0x30, URZ ;  /* 0x0000003006077890 */ /* 0x000fe2000fffe0ff */
[----:B------:R-:W-:-:S03]  /*29b0*/  SHF.L.U32 R2, R12, 0x1f, RZ ;  /* 0x0000001f0c027819 */ /* 0x000fc600000006ff */
[----:B------:R-:W-:-:S09]  /*29c0*/  ULEA UR4, UR5, UR7, 0x3 ;  /* 0x0000000705047291 */ /* 0x000fd2000f8e18ff */
[----:B------:R-:W1:Y:S02]  /*29d0*/  SYNCS.PHASECHK.TRANS64.TRYWAIT P0, [UR4], R2 ;  /* 0x00000002ff0075a7 */ /* 0x000e640008001104 */
[----:B-1----:R-:W-:Y:S05]  /*29e0*/  @!P0 BRA `(.L_x_43) ;  /* 0x0000006400fc8947 */ /* 0x002fea0003800000 */
.L_x_156:
[----:B------:R-:W-:-:S04]  /*29f0*/  UIADD3 UR4, UPT, UPT, UR5, 0x1, URZ ;  /* 0x0000000105047890 */ /* 0x000fc8000fffe0ff */
[----:B------:R-:W-:-:S04]  /*2a00*/  UISETP.NE.AND UP0, UPT, UR4, 0x6, UPT ;  /* 0x000000060400788c */ /* 0x000fc8000bf05270 */
[----:B------:R-:W-:Y:S02]  /*2a10*/  USEL UR6, URZ, 0x1, UP0 ;  /* 0x00000001ff067887 */ /* 0x000fe40008000000 */
[----:B------:R-:W-:-:S04]  /*2a20*/  USEL UR4, UR4, URZ, UP0 ;  /* 0x000000ff04047287 */ /* 0x000fc80008000000 */
[----:B------:R-:W-:Y:S01]  /*2a30*/  ULEA UR5, UR4, UR7, 0x3 ;  /* 0x0000000704057291 */ /* 0x000fe2000f8e18ff */
[----:B-1----:R-:W-:-:S04]  /*2a40*/  LOP3.LUT R2, R12, UR6, RZ, 0x3c, !PT ;  /* 0x000000060c027c12 */ /* 0x002fc8000f8e3cff */
[----:B------:R-:W-:-:S04]  /*2a50*/  SHF.L.U32 R3, R2, 0x1f, RZ ;  /* 0x0000001f02037819 */ /* 0x000fc800000006ff */
[----:B------:R-:W1:Y:S02]  /*2a60*/  SYNCS.PHASECHK.TRANS64.TRYWAIT P0, [UR5], R3 ;  /* 0x00000003ff0075a7 */ /* 0x000e640008001105 */
[----:B-1----:R-:W-:Y:S05]  /*2a70*/  @!P0 BRA `(.L_x_44) ;  /* 0x0000006400f08947 */ /* 0x002fea0003800000 */
.L_x_158:
[----:B------:R-:W-:-:S04]  /*2a80*/  UIADD3 UR4, UPT, UPT, UR4, 0x1, URZ ;  /* 0x0000000104047890 */ /* 0x000fc8000fffe0ff */
[----:B------:R-:W-:-:S04]  /*2a90*/  UISETP.NE.AND UP0, UPT, UR4, 0x6, UPT ;  /* 0x000000060400788c */ /* 0x000fc8000bf05270 */
[----:B------:R-:W-:Y:S02]  /*2aa0*/  USEL UR6, URZ, 0x1, UP0 ;  /* 0x00000001ff067887 */ /* 0x000fe40008000000 */
[----:B------:R-:W-:-:S04]  /*2ab0*/  USEL UR4, UR4, URZ, UP0 ;  /* 0x000000ff04047287 */ /* 0x000fc80008000000 */
[----:B------:R-:W-:Y:S01]  /*2ac0*/  ULEA UR5, UR4, UR7, 0x3 ;  /* 0x0000000704057291 */ /* 0x000fe2000f8e18ff */
[----:B------:R-:W-:-:S04]  /*2ad0*/  LOP3.LUT R2, R2, UR6, RZ, 0x3c, !PT ;  /* 0x0000000602027c12 */ /* 0x000fc8000f8e3cff */
[----:B-1----:R-:W-:-:S04]  /*2ae0*/  SHF.L.U32 R3, R2, 0x1f, RZ ;  /* 0x0000001f02037819 */ /* 0x002fc800000006ff */
[----:B------:R-:W1:Y:S02]  /*2af0*/  SYNCS.PHASECHK.TRANS64.TRYWAIT P0, [UR5], R3 ;  /* 0x00000003ff0075a7 */ /* 0x000e640008001105 */
[----:B-1----:R-:W-:Y:S05]  /*2b00*/  @!P0 BRA `(.L_x_45) ;  /* 0x0000006400e48947 */ /* 0x002fea0003800000 */
.L_x_160:
        /* <DEDUP_REMOVED lines=9> */
.L_x_162:
        /* <DEDUP_REMOVED lines=9> */
.L_x_164:
[----:B------:R-:W-:-:S04]  /*2c30*/  UIADD3 UR4, UPT, UPT, UR4, 0x1, URZ ;  /* 0x0000000104047890 */ /* 0x000fc8000fffe0ff */
[----:B------:R-:W-:-:S04]  /*2c40*/  UISETP.NE.AND UP0, UPT, UR4, 0x6, UPT ;  /* 0x000000060400788c */ /* 0x000fc8000bf05270 */
[----:B------:R-:W-:Y:S02]  /*2c50*/  USEL UR5, URZ, 0x1, UP0 ;  /* 0x00000001ff057887 */ /* 0x000fe40008000000 */
[----:B------:R-:W-:-:S04]  /*2c60*/  USEL UR4, UR4, URZ, UP0 ;  /* 0x000000ff04047287 */ /* 0x000fc80008000000 */
[----:B------:R-:W-:Y:S01]  /*2c70*/  ULEA UR4, UR4, UR7, 0x3 ;  /* 0x0000000704047291 */ /* 0x000fe2000f8e18ff */
[----:B------:R-:W-:-:S04]  /*2c80*/  LOP3.LUT R2, R2, UR5, RZ, 0x3c, !PT ;  /* 0x0000000502027c12 */ /* 0x000fc8000f8e3cff */
[----:B------:R-:W-:Y:S01]  /*2c90*/  SHF.L.U32 R2, R2, 0x1f, RZ ;  /* 0x0000001f02027819 */ /* 0x000fe200000006ff */
[----:B-1----:R-:W-:-:S07]  /*2ca0*/  IMAD.U32 R0, RZ, RZ, UR4 ;  /* 0x00000004ff007e24 */ /* 0x002fce000f8e00ff */
.L_x_48:
[----:B-1----:R1:W2:Y:S02]  /*2cb0*/  SYNCS.PHASECHK.TRANS64.TRYWAIT P0, [R0+URZ], R2 ;  /* 0x00000002000075a7 */ /* 0x0022a400080011ff */
[----:B--2---:R-:W-:Y:S05]  /*2cc0*/  @!P0 NANOSLEEP.SYNCS 0x989680 ;  /* 0x009896800000895d */ /* 0x004fea0003900000 */
[----:B------:R-:W2:Y:S02]  /*2cd0*/  @!P0 SYNCS.PHASECHK.TRANS64 P0, [R0+URZ], R2 ;  /* 0x00000002000085a7 */ /* 0x000ea400080010ff */
[----:B--2---:R-:W-:Y:S05]  /*2ce0*/  @P0 EXIT ;  /* 0x000000000000094d */ /* 0x004fea0003800000 */
[----:B------:R-:W-:Y:S05]  /*2cf0*/  BRA `(.L_x_48) ;  /* 0xfffffffc00ec7947 */ /* 0x000fea000383ffff */
.L_x_22:
[----:B------:R-:W-:-:S04]  /*2d00*/  UISETP.NE.AND UP0, UPT, UR47, URZ, UPT ;  /* 0x000000ff2f00728c */ /* 0x000fc8000bf05270 */
[----:B------:R-:W-:-:S09]  /*2d10*/  UISETP.NE.OR UP0, UPT, UR18, 0x1, UP0 ;  /* 0x000000011200788c */ /* 0x000fd20008705670 */
[----:B------:R-:W-:Y:S05]  /*2d20*/  BRA.U UP0, `(.L_x_49) ;  /* 0x0000000500487547 */ /* 0x000fea000b800000 */
[----:B------:R-:W-:Y:S01]  /*2d30*/  ISETP.GE.U32.AND P2, PT, R0, 0x8, PT ;  /* 0x000000080000780c */ /* 0x000fe20003f46070 */
[----:B------:R-:W-:Y:S01]  /*2d40*/  IMAD.MOV.U32 R12, RZ, RZ, 0x1 ;  /* 0x00000001ff0c7424 */ /* 0x000fe200078e00ff */
[----:B------:R-:W-:Y:S02]  /*2d50*/  CS2R R10, SRZ ;  /* 0x00000000000a7805 */ /* 0x000fe4000001ff00 */
[----:B------:R-:W-:Y:S01]  /*2d60*/  CS2R R8, SRZ ;  /* 0x0000000000087805 */ /* 0x000fe2000001ff00 */
[----:B------:R-:W-:Y:S01]  /*2d70*/  UMOV UR6, 0x400 ;  /* 0x0000040000067882 */ /* 0x000fe20000000000 */
[----:B------:R-:W-:Y:S01]  /*2d80*/  UMOV UR5, URZ ;  /* 0x000000ff00057c82 */ /* 0x000fe20008000000 */
[----:B------:R-:W-:-:S12]  /*2d90*/  ULEA UR6, UR47, UR6, 0x18 ;  /* 0x000000062f067291 */ /* 0x000fd8000f8ec0ff */
.L_x_53:
[----:B------:R-:W-:Y:S02]  /*2da0*/  LEA R2, R8, UR6, 0x3 ;  /* 0x0000000608027c11 */ /* 0x000fe4000f8e18ff */
[----:B------:R-:W-:-:S03]  /*2db0*/  SHF.L.U32 R4, R9, 0x1f, RZ ;  /* 0x0000001f09047819 */ /* 0x000fc600000006ff */
[----:B------:R-:W-:Y:S01]  /*2dc0*/  VIADD R5, R2, 0x120 ;  /* 0x0000012002057836 */ /* 0x000fe20000000000 */
[----:B------:R-:W2:Y:S02]  /*2dd0*/  SYNCS.PHASECHK.TRANS64.TRYWAIT P0, [R2+URZ+0x110], R4 ;  /* 0x00011004020075a7 */ /* 0x000ea400080011ff */
[----:B--2---:R-:W-:Y:S05]  /*2de0*/  @!P0 BRA `(.L_x_50) ;  /* 0x0000006400748947 */ /* 0x004fea0003800000 */
.L_x_165:
[----:B------:R-:W-:Y:S01]  /*2df0*/  ULEA UR4, UR5, UR6, 0x3 ;  /* 0x0000000605047291 */ /* 0x000fe2000f8e18ff */
[----:B--2---:R-:W-:Y:S01]  /*2e00*/  PRMT R2, RZ, 0x654, R5 ;  /* 0x00000654ff027816 */ /* 0x004fe20000000005 */
[----:B------:R-:W-:Y:S01]  /*2e10*/  @!P2 IMAD.MOV.U32 R4, RZ, RZ, 0x10 ;  /* 0x00000010ff04a424 */ /* 0x000fe200078e00ff */
[----:B------:R-:W-:Y:S01]  /*2e20*/  SHF.L.U32 R5, R12, 0x1f, RZ ;  /* 0x0000001f0c057819 */ /* 0x000fe200000006ff */
[----:B------:R-:W-:Y:S01]  /*2e30*/  UIADD3 UR7, UPT, UPT, UR4, 0xb0, URZ ;  /* 0x000000b004077890 */ /* 0x000fe2000fffe0ff */
[----:B------:R2:W-:Y:S05]  /*2e40*/  SYNCS.ARRIVE.TRANS64.RED.A1T0 RZ, [R2+URZ], RZ ;  /* 0x000000ff02ff79a7 */ /* 0x0005ea00081004ff */
[----:B------:R-:W-:Y:S01]  /*2e50*/  IMAD.U32 R6, RZ, RZ, UR7 ;  /* 0x00000007ff067e24 */ /* 0x000fe2000f8e00ff */
[----:B------:R-:W3:Y:S04]  /*2e60*/  SYNCS.PHASECHK.TRANS64.TRYWAIT P0, [UR4+0xc0], R5 ;  /* 0x0000c005ff0075a7 */ /* 0x000ee80008001104 */
[----:B------:R-:W-:Y:S01]  /*2e70*/  PRMT R6, R0, 0x654, R6 ;  /* 0x0000065400067816 */ /* 0x000fe20000000006 */
[----:B--23--:R-:W-:Y:S06]  /*2e80*/  @!P0 BRA `(.L_x_51) ;  /* 0x0000006400608947 */ /* 0x00cfec0003800000 */
.L_x_167:
[----:B------:R-:W-:Y:S01]  /*2e90*/  ULEA UR8, UR5, UR6, 0x4 ;  /* 0x0000000605087291 */ /* 0x000fe2000f8e20ff */
[----:B------:R-:W-:Y:S01]  /*2ea0*/  SEL R3, R6, R3, !P2 ;  /* 0x0000000306037207 */ /* 0x000fe20005000000 */
[----:B------:R-:W-:Y:S01]  /*2eb0*/  UIADD3 UR9, UPT, UPT, UR4, 0xb0, URZ ;  /* 0x000000b004097890 */ /* 0x000fe2000fffe0ff */
[----:B--2---:R-:W-:Y:S01]  /*2ec0*/  LEA R2, R11, UR6, 0x3 ;  /* 0x000000060b027c11 */ /* 0x004fe2000f8e18ff */
[----:B------:R-:W-:Y:S01]  /*2ed0*/  UIADD3 UR8, UPT, UPT, UR8, 0x140, URZ ;  /* 0x0000014008087890 */ /* 0x000fe2000fffe0ff */
[----:B------:R2:W-:Y:S01]  /*2ee0*/  @!P2 SYNCS.ARRIVE.TRANS64.RED RZ, [R3+URZ], R4 ;  /* 0x0000000403ffa9a7 */ /* 0x0005e200080004ff */
[----:B------:R-:W-:Y:S01]  /*2ef0*/  UIADD3 UR4, UPT, UPT, UR5, 0x1, URZ ;  /* 0x0000000105047890 */ /* 0x000fe2000fffe0ff */
[----:B------:R-:W-:-:S03]  /*2f00*/  VIADD R8, R8, 0x1 ;  /* 0x0000000108087836 */ /* 0x000fc60000000000 */
[----:B------:R-:W-:Y:S02]  /*2f10*/  UISETP.NE.AND UP0, UPT, UR4, 0x2, UPT ;  /* 0x000000020400788c */ /* 0x000fe4000bf05270 */
[----:B------:R-:W-:Y:S01]  /*2f20*/  ISETP.NE.AND P0, PT, R8, 0x2, PT ;  /* 0x000000020800780c */ /* 0x000fe20003f05270 */
[----:B------:R-:W-:Y:S06]  /*2f30*/  UGETNEXTWORKID.BROADCAST [UR8], [UR9] ;  /* 0x00000000080073ca */ /* 0x000fec0008000100 */
[----:B------:R-:W-:Y:S02]  /*2f40*/  USEL UR7, URZ, 0x1, UP0 ;  /* 0x00000001ff077887 */ /* 0x000fe40008000000 */
[----:B------:R-:W-:-:S04]  /*2f50*/  USEL UR5, UR4, URZ, UP0 ;  /* 0x000000ff04057287 */ /* 0x000fc80008000000 */
[----:B------:R-:W-:Y:S02]  /*2f60*/  LOP3.LUT R12, R12, UR7, RZ, 0x3c, !PT ;  /* 0x000000070c0c7c12 */ /* 0x000fe4000f8e3cff */
[----:B--2---:R-:W-:-:S04]  /*2f70*/  SHF.L.U32 R4, R10, 0x1f, RZ ;  /* 0x0000001f0a047819 */ /* 0x004fc800000006ff */
[----:B------:R-:W2:Y:S02]  /*2f80*/  SYNCS.PHASECHK.TRANS64.TRYWAIT P1, [R2+URZ+0xb0], R4 ;  /* 0x0000b004020075a7 */ /* 0x000ea400080211ff */
[----:B--2---:R-:W-:Y:S05]  /*2f90*/  @!P1 BRA `(.L_x_52) ;  /* 0x0000006400349947 */ /* 0x004fea0003800000 */
.L_x_168:
[C---:B--2---:R-:W-:Y:S01]  /*2fa0*/  LEA R4, R11.reuse, UR6, 0x4 ;  /* 0x000000060b047c11 */ /* 0x044fe2000f8e20ff */
[----:B------:R-:W-:Y:S01]  /*2fb0*/  VIADD R2, R2, 0xc0 ;  /* 0x000000c002027836 */ /* 0x000fe20000000000 */
[----:B------:R-:W-:Y:S01]  /*2fc0*/  SEL R8, R8, RZ, P0 ;  /* 0x000000ff08087207 */ /* 0x000fe20000000000 */
[----:B------:R-:W-:-:S03]  /*2fd0*/  VIADD R11, R11, 0x1 ;  /* 0x000000010b0b7836 */ /* 0x000fc60000000000 */
[----:B------:R-:W2:Y:S01]  /*2fe0*/  LDS.128 R4, [R4+0x140] ;  /* 0x0001400004047984 */ /* 0x000ea20000000c00 */
[----:B------:R-:W-:Y:S02]  /*2ff0*/  PRMT R2, RZ, 0x654, R2 ;  /* 0x00000654ff027816 */ /* 0x000fe40000000002 */
[C---:B------:R-:W-:Y:S01]  /*3000*/  ISETP.NE.AND P1, PT, R11.reuse, 0x2, PT ;  /* 0x000000020b00780c */ /* 0x040fe20003f25270 */
[----:B------:R-:W-:Y:S01]  /*3010*/  @!PT LDS RZ, [RZ] ;  /* 0x00000000fffff984 */ /* 0x000fe20000000800 */
[----:B------:R-:W-:Y:S01]  /*3020*/  @!PT LDS RZ, [RZ] ;  /* 0x00000000fffff984 */ /* 0x000fe20000000800 */
[----:B------:R-:W-:Y:S01]  /*3030*/  @!PT LDS RZ, [RZ] ;  /* 0x00000000fffff984 */ /* 0x000fe20000000800 */
[----:B------:R-:W-:Y:S01]  /*3040*/  @!PT LDS RZ, [RZ] ;  /* 0x00000000fffff984 */ /* 0x000fe20000000800 */
[----:B------:R3:W-:Y:S06]  /*3050*/  MEMBAR.ALL.CTA ;  /* 0x0000000000007992 */ /* 0x0007ec0000008000 */
[----:B---3--:R-:W3:Y:S01]  /*3060*/  FENCE.VIEW.ASYNC.S ;  /* 0x00000000000073c6 */ /* 0x008ee20000000000 */
[----:B------:R-:W-:Y:S01]  /*3070*/  SEL R11, R11, RZ, P1 ;  /* 0x000000ff0b0b7207 */ /* 0x000fe20000800000 */
[----:B---3--:R3:W-:Y:S01]  /*3080*/  SYNCS.ARRIVE.TRANS64.RED.A1T0 RZ, [R2+URZ], RZ ;  /* 0x000000ff02ff79a7 */ /* 0x0087e200081004ff */
[----:B--2---:R-:W-:-:S02]  /*3090*/  LOP3.LUT P3, RZ, R6, 0x1, RZ, 0xc0, !PT ;  /* 0x0000000106ff7812 */ /* 0x004fc4000786c0ff */
[----:B------:R-:W-:-:S04]  /*30a0*/  SEL R4, RZ, 0x1, P1 ;  /* 0x00000001ff047807 */ /* 0x000fc80000800000 */
[----:B------:R-:W-:Y:S02]  /*30b0*/  LOP3.LUT R10, R10, R4, RZ, 0x3c, !PT ;  /* 0x000000040a0a7212 */ /* 0x000fe400078e3cff */
[----:B---3--:R-:W-:-:S04]  /*30c0*/  SEL R2, RZ, 0x1, P0 ;  /* 0x00000001ff027807 */ /* 0x008fc80000000000 */
[----:B------:R-:W-:Y:S01]  /*30d0*/  LOP3.LUT R9, R9, R2, RZ, 0x3c, !PT ;  /* 0x0000000209097212 */ /* 0x000fe200078e3cff */
[----:B------:R-:W-:Y:S06]  /*30e0*/  @P3 BRA `(.L_x_53) ;  /* 0xfffffffc002c3947 */ /* 0x000fec000383ffff */
[----:B------:R-:W-:Y:S01]  /*30f0*/  ULEA UR4, UR5, UR6, 0x3 ;  /* 0x0000000605047291 */ /* 0x000fe2000f8e18ff */
[----:B------:R-:W-:-:S08]  /*3100*/  SHF.L.U32 R2, R12, 0x1f, RZ ;  /* 0x0000001f0c027819 */ /* 0x000fd000000006ff */
[----:B------:R-:W2:Y:S02]  /*3110*/  SYNCS.PHASECHK.TRANS64 P0, [UR4+0xc0], R2 ;  /* 0x0000c002ff0075a7 */ /* 0x000ea40008001004 */
[----:B--2---:R-:W-:Y:S05]  /*3120*/  @P0 BRA `(.L_x_54) ;  /* 0x0000000000080947 */ /* 0x004fea0003800000 */
[----:B------:R-:W2:Y:S02]  /*3130*/  SYNCS.PHASECHK.TRANS64.TRYWAIT P0, [UR4+0xc0], R2 ;  /* 0x0000c002ff0075a7 */ /* 0x000ea40008001104 */
[----:B--2---:R-:W-:Y:S05]  /*3140*/  @!P0 BRA `(.L_x_55) ;  /* 0x0000006000dc8947 */ /* 0x004fea0003800000 */
.L_x_54:
[----:B------:R-:W-:-:S04]  /*3150*/  UIADD3 UR7, UPT, UPT, UR5, 0x1, URZ ;  /* 0x0000000105077890 */ /* 0x000fc8000fffe0ff */
[----:B------:R-:W-:-:S04]  /*3160*/  UISETP.NE.AND UP0, UPT, UR7, 0x2, UPT ;  /* 0x000000020700788c */ /* 0x000fc8000bf05270 */
[----:B------:R-:W-:Y:S02]  /*3170*/  USEL UR8, URZ, 0x1, UP0 ;  /* 0x00000001ff087887 */ /* 0x000fe40008000000 */
[----:B------:R-:W-:-:S04]  /*3180*/  USEL UR7, UR7, URZ, UP0 ;  /* 0x000000ff07077287 */ /* 0x000fc80008000000 */
[----:B------:R-:W-:Y:S01]  /*3190*/  ULEA UR7, UR7, UR6, 0x3 ;  /* 0x0000000607077291 */ /* 0x000fe2000f8e18ff */
[----:B--2---:R-:W-:-:S04]  /*31a0*/  LOP3.LUT R2, R12, UR8, RZ, 0x3c, !PT ;  /* 0x000000080c027c12 */ /* 0x004fc8000f8e3cff */
[----:B------:R-:W-:-:S04]  /*31b0*/  SHF.L.U32 R0, R2, 0x1f, RZ ;  /* 0x0000001f02007819 */ /* 0x000fc800000006ff */
[----:B------:R-:W2:Y:S02]  /*31c0*/  SYNCS.PHASECHK.TRANS64 P0, [UR7+0xc0], R0 ;  /* 0x0000c000ff0075a7 */ /* 0x000ea40008001007 */
[----:B-12---:R-:W-:Y:S05]  /*31d0*/  @P0 EXIT ;  /* 0x000000000000094d */ /* 0x006fea0003800000 */
[----:B------:R-:W-:Y:S02]  /*31e0*/  SHF.L.U32 R2, R2, 0x1f, RZ ;  /* 0x0000001f02027819 */ /* 0x000fe400000006ff */
[----:B------:R-:W-:-:S07]  /*31f0*/  MOV R0, UR7 ;  /* 0x0000000700007c02 */ /* 0x000fce0008000f00 */
.L_x_56:
[----:B-1----:R1:W2:Y:S02]  /*3200*/  SYNCS.PHASECHK.TRANS64.TRYWAIT P0, [R0+URZ+0xc0], R2 ;  /* 0x0000c002000075a7 */ /* 0x0022a400080011ff */
[----:B--2---:R-:W-:Y:S05]  /*3210*/  @!P0 NANOSLEEP.SYNCS 0x989680 ;  /* 0x009896800000895d */ /* 0x004fea0003900000 */
[----:B------:R-:W2:Y:S02]  /*3220*/  @!P0 SYNCS.PHASECHK.TRANS64 P0, [R0+URZ+0xc0], R2 ;  /* 0x0000c002000085a7 */ /* 0x000ea400080010ff */
[----:B--2---:R-:W-:Y:S05]  /*3230*/  @P0 EXIT ;  /* 0x000000000000094d */ /* 0x004fea0003800000 */
[----:B------:R-:W-:Y:S05]  /*3240*/  BRA `(.L_x_56) ;  /* 0xfffffffc00ec7947 */ /* 0x000fea000383ffff */
.L_x_49:
[----:B------:R-:W-:Y:S05]  /*3250*/  BRA.U UP5, `(.L_x_57) ;  /* 0x0000001105d87547 */ /* 0x000fea000b800000 */
[----:B------:R-:W-:Y:S01]  /*3260*/  UMOV UR4, 0x40 ;  /* 0x0000004000047882 */ /* 0x000fe20000000000 */
[----:B------:R-:W-:Y:S01]  /*3270*/  NOP ;  /* 0x0000000000007918 */ /* 0x000fe20000000000 */
[----:B------:R-:W-:Y:S01]  /*3280*/  ULEA UR5, UR47, UR4, 0x18 ;  /* 0x000000042f057291 */ /* 0x000fe2000f8ec0ff */
[----:B------:R-:W-:Y:S02]  /*3290*/  UMOV UR6, 0x400 ;  /* 0x0000040000067882 */ /* 0x000fe40000000000 */
[----:B------:R-:W-:-:S06]  /*32a0*/  ULEA UR6, UR47, UR6, 0x18 ;  /* 0x000000062f067291 */ /* 0x000fcc000f8ec0ff */
[----:B------:R-:W2:Y:S02]  /*32b0*/  LDS.U8 R0, [UR5+0x1c] ;  /* 0x00001c05ff007984 */ /* 0x000ea40008000000 */
[----:B--2---:R-:W-:-:S13]  /*32c0*/  ISETP.NE.AND P0, PT, R0, RZ, PT ;  /* 0x000000ff0000720c */ /* 0x004fda0003f05270 */
[----:B------:R-:W-:Y:S05]  /*32d0*/  @P0 BRA `(.L_x_58) ;  /* 0x0000000400080947 */ /* 0x000fea0003800000 */
[----:B------:R-:W-:Y:S02]  /*32e0*/  UISETP.NE.U32.AND UP1, UPT, UR48, 0x1, UPT ;  /* 0x000000013000788c */ /* 0x000fe4000bf25070 */
[----:B------:R-:W-:-:S07]  /*32f0*/  UIADD3 UR7, UPT, UPT, UR5, 0x8, URZ ;  /* 0x0000000805077890 */ /* 0x000fce000fffe0ff */
[----:B------:R-:W-:Y:S05]  /*3300*/  BRA.U !UP1, `(.L_x_59) ;  /* 0x00000001099c7547 */ /* 0x000fea000b800000 */
[----:B------:R-:W-:Y:S01]  /*3310*/  ELECT P0, URZ, PT ;  /* 0x0000000000ff782f */ /* 0x000fe20003800000 */
[----:B------:R-:W-:-:S12]  /*3320*/  BSSY B0, `(.L_x_59) ;  /* 0x0000025000007945 */ /* 0x000fd80003800000 */
[----:B------:R-:W-:Y:S05]  /*3330*/  @!P0 BRA `(.L_x_60) ;  /* 0x00000000008c8947 */ /* 0x000fea0003800000 */
[----:B------:R-:W-:-:S05]  /*3340*/  UMOV UR4, 0x10 ;  /* 0x0000001000047882 */ /* 0x000fca0000000000 */
[----:B------:R-:W-:Y:S04]  /*3350*/  DEPBAR.LE SB2, 0x36 ;  /* 0x0000ad800000791a */ /* 0x000fe80000000000 */
[----:B------:R-:W2:Y:S02]  /*3360*/  UTCATOMSWS.2CTA.FIND_AND_SET.ALIGN UP0, UR4, UR4 ;  /* 0x00000004000475e3 */ /* 0x000ea40008200800 */
[----:B--2---:R-:W-:Y:S01]  /*3370*/  MOV R10, UR4 ;  /* 0x00000004000a7c02 */ /* 0x004fe20008000f00 */
[----:B------:R-:W-:Y:S06]  /*3380*/  BRA.U UP0, `(.L_x_61) ;  /* 0x0000000100187547 */ /* 0x000fec000b800000 */
.L_x_62:
[----:B------:R-:W-:Y:S05]  /*3390*/  NANOSLEEP 0x64 ;  /* 0x000000640000795d */ /* 0x000fea0003800000 */
[----:B------:R-:W-:-:S05]  /*33a0*/  UMOV UR4, 0x10 ;  /* 0x0000001000047882 */ /* 0x000fca0000000000 */
[----:B------:R-:W-:Y:S04]  /*33b0*/  DEPBAR.LE SB2, 0x36 ;  /* 0x0000ad800000791a */ /* 0x000fe80000000000 */
[----:B------:R-:W2:Y:S02]  /*33c0*/  UTCATOMSWS.2CTA.FIND_AND_SET.ALIGN UP0, UR4, UR4 ;  /* 0x00000004000475e3 */ /* 0x000ea40008200800 */
[----:B--2---:R-:W-:Y:S01]  /*33d0*/  MOV R10, UR4 ;  /* 0x00000004000a7c02 */ /* 0x004fe20008000f00 */
[----:B------:R-:W-:Y:S05]  /*33e0*/  BRA.U !UP0, `(.L_x_62) ;  /* 0xfffffffd08e87547 */ /* 0x000fea000b83ffff */
.L_x_61:
[----:B------:R-:W2:Y:S01]  /*33f0*/  LDS R6, [UR5+0x10] ;  /* 0x00001005ff067984 */ /* 0x000ea20008000800 */
[----:B------:R-:W-:Y:S01]  /*3400*/  IMAD.U32 R0, RZ, RZ, UR6 ;  /* 0x00000006ff007e24 */ /* 0x000fe2000f8e00ff */
[----:B------:R-:W-:-:S03]  /*3410*/  MOV R4, UR49 ;  /* 0x0000003100047c02 */ /* 0x000fc60008000f00 */
[----:B------:R-:W-:Y:S01]  /*3420*/  VIADD R0, R0, 0x160 ;  /* 0x0000016000007836 */ /* 0x000fe20000000000 */
[----:B--2---:R-:W-:-:S04]  /*3430*/  SHF.L.U32 R6, R6, 0x1f, RZ ;  /* 0x0000001f06067819 */ /* 0x004fc800000006ff */
[----:B------:R-:W2:Y:S02]  /*3440*/  SYNCS.PHASECHK.TRANS64.TRYWAIT P0, [UR5+0x8], R6 ;  /* 0x00000806ff0075a7 */ /* 0x000ea40008001105 */
[----:B--2---:R-:W-:Y:S05]  /*3450*/  @P0 BRA `(.L_x_63) ;  /* 0x0000000000080947 */ /* 0x004fea0003800000 */
[----:B------:R-:W2:Y:S02]  /*3460*/  SYNCS.PHASECHK.TRANS64.TRYWAIT P0, [UR5+0x8], R6 ;  /* 0x00000806ff0075a7 */ /* 0x000ea40008001105 */
[----:B--2---:R-:W-:Y:S05]  /*3470*/  @!P0 BRA `(.L_x_64) ;  /* 0x0000006000288947 */ /* 0x004fea0003800000 */
.L_x_63:
[----:B------:R-:W-:Y:S01]  /*3480*/  PRMT R4, R4, 0x654, R0 ;  /* 0x0000065404047816 */ /* 0x000fe20000000000 */
[----:B------:R-:W-:Y:S01]  /*3490*/  HFMA2 R0, -RZ, RZ, 0, 5.9604644775390625e-08 ;  /* 0x00000001ff007431 */ /* 0x000fe200000001ff */
[----:B------:R-:W-:Y:S01]  /*34a0*/  UPRMT UR4, UR49, 0x654, UR7 ;  /* 0x0000065431047896 */ /* 0x000fe20008000007 */
[----:B------:R-:W-:Y:S02]  /*34b0*/  IMAD.MOV.U32 R8, RZ, RZ, 0xffff ;  /* 0x0000ffffff087424 */ /* 0x000fe400078e00ff */
[----:B--2---:R-:W-:Y:S02]  /*34c0*/  IMAD.MOV.U32 R6, RZ, RZ, 0x4 ;  /* 0x00000004ff067424 */ /* 0x004fe400078e00ff */
[----:B------:R-:W-:Y:S01]  /*34d0*/  IMAD.SHL.U32 R9, R10, 0x20, RZ ;  /* 0x000000200a097824 */ /* 0x000fe200078e00ff */
[----:B------:R-:W-:Y:S02]  /*34e0*/  MOV R5, UR4 ;  /* 0x0000000400057c02 */ /* 0x000fe40008000f00 */
[-C--:B------:R-:W-:Y:S01]  /*34f0*/  SHF.L.U32 R8, R8, R10.reuse, RZ ;  /* 0x0000000a08087219 */ /* 0x080fe200000006ff */
[----:B------:R2:W-:Y:S01]  /*3500*/  SYNCS.ARRIVE.TRANS64.RED RZ, [UR4], R6 ;  /* 0x00000006ffff79a7 */ /* 0x0005e20008000404 */
[----:B------:R-:W-:Y:S01]  /*3510*/  SHF.L.U32 R7, R0, R10, RZ ;  /* 0x0000000a00077219 */ /* 0x000fe200000006ff */
[----:B------:R2:W-:Y:S04]  /*3520*/  STS [UR6+0x160], R9 ;  /* 0x00016009ff007988 */ /* 0x0005e80008000806 */
[----:B------:R2:W-:Y:S04]  /*3530*/  STAS [R4.64], R10 ;  /* 0x0000000a04007dbd */ /* 0x0005e8000c0008ff */
[----:B------:R2:W-:Y:S04]  /*3540*/  ATOMS.OR RZ, [UR5+0x14], R8 ;  /* 0x00001408ffff798c */ /* 0x0005e8000b000005 */
[----:B------:R2:W-:Y:S04]  /*3550*/  ATOMS.OR RZ, [UR5+0x18], R7 ;  /* 0x00001807ffff798c */ /* 0x0005e8000b000005 */
[----:B------:R2:W-:Y:S02]  /*3560*/  ATOMS.XOR RZ, [UR5+0x10], R0 ;  /* 0x00001000ffff798c */ /* 0x0005e4000b800005 */
.L_x_60:
[----:B-1----:R-:W-:Y:S05]  /*3570*/  BSYNC B0 ;  /* 0x0000000000007941 */ /* 0x002fea0003800000 */
.L_x_59:
[----:B------:R-:W-:Y:S05]  /*3580*/  BRA.U UP1, `(.L_x_65) ;  /* 0x00000001016c7547 */ /* 0x000fea000b800000 */
[----:B------:R-:W-:-:S03]  /*3590*/  UMOV UR4, 0xffffffff ;  /* 0xffffffff00047882 */ /* 0x000fc60000000000 */
[----:B------:R-:W-:Y:S05]  /*35a0*/  BRA.DIV UR4, `(.L_x_66) ;  /* 0x0000005e04f47947 */ /* 0x000fea000b800000 */
[----:B------:R-:W-:-:S13]  /*35b0*/  ELECT P6, URZ, PT ;  /* 0x0000000000ff782f */ /* 0x000fda00038c0000 */
.L_x_172:
[----:B------:R-:W-:Y:S05]  /*35c0*/  @!P6 BRA `(.L_x_65) ;  /* 0x00000000005ce947 */ /* 0x000fea0003800000 */
[----:B--2---:R-:W2:Y:S02]  /*35d0*/  LDS R4, [UR5+0x10] ;  /* 0x00001005ff047984 */ /* 0x004ea40008000800 */
[----:B--2---:R-:W-:-:S04]  /*35e0*/  SHF.L.U32 R4, R4, 0x1f, RZ ;  /* 0x0000001f04047819 */ /* 0x004fc800000006ff */
[----:B------:R-:W2:Y:S02]  /*35f0*/  SYNCS.PHASECHK.TRANS64.TRYWAIT P0, [UR5+0x8], R4 ;  /* 0x00000804ff0075a7 */ /* 0x000ea40008001105 */
[----:B--2---:R-:W-:Y:S05]  /*3600*/  @P0 BRA `(.L_x_67) ;  /* 0x0000000000080947 */ /* 0x004fea0003800000 */
[----:B------:R-:W2:Y:S02]  /*3610*/  SYNCS.PHASECHK.TRANS64.TRYWAIT P0, [UR5+0x8], R4 ;  /* 0x00000804ff0075a7 */ /* 0x000ea40008001105 */
[----:B--2---:R-:W-:Y:S05]  /*3620*/  @!P0 BRA `(.L_x_68) ;  /* 0x0000005c00f48947 */ /* 0x004fea0003800000 */
.L_x_67:
[----:B------:R-:W3:Y:S01]  /*3630*/  LDS R6, [UR6+0x160] ;  /* 0x00016006ff067984 */ /* 0x000ee20008000800 */
[----:B--2---:R-:W-:Y:S02]  /*3640*/  HFMA2 R0, -RZ, RZ, 0, 5.9604644775390625e-08 ;  /* 0x00000001ff007431 */ /* 0x004fe400000001ff */
[----:B------:R-:W-:Y:S01]  /*3650*/  IMAD.MOV.U32 R4, RZ, RZ, 0xffff ;  /* 0x0000ffffff047424 */ /* 0x000fe200078e00ff */
[----:B------:R-:W-:Y:S01]  /*3660*/  UPRMT UR4, UR49, 0x654, UR7 ;  /* 0x0000065431047896 */ /* 0x000fe20008000007 */
[----:B---3--:R-:W-:-:S03]  /*3670*/  IMAD.SHL.U32 R5, R6, 0x20, RZ ;  /* 0x0000002006057824 */ /* 0x008fc600078e00ff */
[-C--:B------:R-:W-:Y:S02]  /*3680*/  SHF.L.U32 R4, R4, R6.reuse, RZ ;  /* 0x0000000604047219 */ /* 0x080fe400000006ff */
[----:B------:R-:W-:Y:S01]  /*3690*/  SHF.L.U32 R6, R0, R6, RZ ;  /* 0x0000000600067219 */ /* 0x000fe200000006ff */
[----:B------:R3:W-:Y:S04]  /*36a0*/  STS [UR6+0x160], R5 ;  /* 0x00016005ff007988 */ /* 0x0007e80008000806 */
[----:B------:R3:W-:Y:S04]  /*36b0*/  ATOMS.OR RZ, [UR5+0x14], R4 ;  /* 0x00001404ffff798c */ /* 0x0007e8000b000005 */
[----:B------:R3:W-:Y:S01]  /*36c0*/  ATOMS.OR RZ, [UR5+0x18], R6 ;  /* 0x00001806ffff798c */ /* 0x0007e2000b000005 */
[----:B------:R-:W-:Y:S03]  /*36d0*/  SYNCS.ARRIVE.TRANS64.RED.A1T0 RZ, [UR4], RZ ;  /* 0x000000ffffff79a7 */ /* 0x000fe60008100404 */
[----:B------:R3:W-:Y:S01]  /*36e0*/  ATOMS.XOR RZ, [UR5+0x10], R0 ;  /* 0x00001000ffff798c */ /* 0x0007e2000b800005 */
[----:B------:R-:W-:Y:S05]  /*36f0*/  BRA `(.L_x_65) ;  /* 0x0000000000107947 */ /* 0x000fea0003800000 */
.L_x_58:
[----:B------:R-:W-:Y:S02]  /*3700*/  MOV R0, 0xffffffff ;  /* 0xffffffff00007802 */ /* 0x000fe40000000f00 */
[----:B------:R-:W-:-:S03]  /*3710*/  MOV R4, 0x3740 ;  /* 0x0000374000047802 */ /* 0x000fc60000000f00 */
[----:B------:R2:W-:Y:S04]  /*3720*/  STS [UR6+0x160], R0 ;  /* 0x00016000ff007988 */ /* 0x0005e80008000806 */
[----:B-12--5:R-:W-:Y:S05]  /*3730*/  CALL.REL.NOINC `($__internal_1_$__cuda_sm10x_tcgen05_guardrail_trap_phase_invalid_during_alloc) ;  /* 0x0000006400c87944 */ /* 0x026fea0003c00000 */
.L_x_65:
[----:B------:R-:W-:Y:S05]  /*3740*/  WARPSYNC.ALL ;  /* 0x0000000000007948 */ /* 0x000fea0003800000 */
[----:B------:R-:W4:Y:S01]  /*3750*/  S2UR UR4, SR_CgaCtaId ;  /* 0x00000000000479c3 */ /* 0x000f220000008800 */
[----:B------:R-:W-:Y:S01]  /*3760*/  UMOV UR26, 0x400 ;  /* 0x00000400001a7882 */ /* 0x000fe20000000000 */
[----:B------:R-:W-:-:S06]  /*3770*/  NOP ;  /* 0x0000000000007918 */ /* 0x000fcc0000000000 */
[----:B------:R-:W-:Y:S06]  /*3780*/  BAR.ARV 0x6, 0xa0 ;  /* 0x0182800000007b1d */ /* 0x000fec0000002000 */
[----:B------:R-:W1:Y:S01]  /*3790*/  LDCU UR6, c[0x0][0x38c] ;  /* 0x00007180ff0677ac */ /* 0x000e620008000800 */
[----:B------:R-:W-:Y:S01]  /*37a0*/  LOP3.LUT R3, R3, 0xffff, RZ, 0xc0, !PT ;  /* 0x0000ffff03037812 */ /* 0x000fe200078ec0ff */
[----:B--2---:R-:W-:Y:S01]  /*37b0*/  IMAD.MOV.U32 R9, RZ, RZ, 0x1 ;  /* 0x00000001ff097424 */ /* 0x004fe200078e00ff */
[----:B------:R-:W-:Y:S01]  /*37c0*/  LOP3.LUT R2, R2, 0xffff, RZ, 0xc0, !PT ;  /* 0x0000ffff02027812 */ /* 0x000fe200078ec0ff */
[----:B------:R-:W-:Y:S01]  /*37d0*/  IMAD.MOV.U32 R8, RZ, RZ, RZ ;  /* 0x000000ffff087224 */ /* 0x000fe200078e00ff */
[----:B------:R-:W-:Y:S01]  /*37e0*/  R2UR UR28, R3 ;  /* 0x00000000031c72ca */ /* 0x000fe200000e0000 */
[----:B------:R-:W-:Y:S01]  /*37f0*/  UMOV UR32, URZ ;  /* 0x000000ff00207c82 */ /* 0x000fe20008000000 */
[----:B------:R-:W-:-:S02]  /*3800*/  R2UR UR42, R2 ;  /* 0x00000000022a72ca */ /* 0x000fc400000e0000 */
[----:B------:R-:W-:Y:S01]  /*3810*/  CS2R R2, SRZ ;  /* 0x0000000000027805 */ /* 0x000fe2000001ff00 */
[----:B------:R-:W-:Y:S01]  /*3820*/  UMOV UR23, URZ ;  /* 0x000000ff00177c82 */ /* 0x000fe20008000000 */
[----:B----4-:R-:W-:Y:S01]  /*3830*/  ULEA UR26, UR4, UR26, 0x18 ;  /* 0x0000001a041a7291 */ /* 0x010fe2000f8ec0ff */
[----:B------:R-:W-:Y:S01]  /*3840*/  UMOV UR22, URZ ;  /* 0x000000ff00167c82 */ /* 0x000fe20008000000 */
[----:B------:R-:W-:Y:S02]  /*3850*/  UISETP.NE.AND UP3, UPT, UR48, URZ, UPT ;  /* 0x000000ff3000728c */ /* 0x000fe4000bf65270 */
[----:B------:R-:W-:Y:S02]  /*3860*/  UIADD3 UR5, UPT, UPT, UR26, 0x4300, URZ ;  /* 0x000043001a057890 */ /* 0x000fe4000fffe0ff */
[----:B------:R-:W-:-:S03]  /*3870*/  UIADD3 UR4, UPT, UPT, UR26, 0x10300, URZ ;  /* 0x000103001a047890 */ /* 0x000fc6000fffe0ff */
[----:B---3--:R-:W2:Y:S01]  /*3880*/  LDS R0, [UR26+0x160] ;  /* 0x0001601aff007984 */ /* 0x008ea20008000800 */
[----:B-1----:R-:W-:Y:S02]  /*3890*/  UIADD3 UR6, UPT, UPT, UR6, 0x3f, URZ ;  /* 0x0000003f06067890 */ /* 0x002fe4000fffe0ff */
[----:B------:R-:W-:Y:S02]  /*38a0*/  USHF.R.U32.HI UR5, URZ, 0x4, UR5 ;  /* 0x00000004ff057899 */ /* 0x000fe40008011605 */
[----:B------:R-:W-:Y:S02]  /*38b0*/  USHF.R.S32.HI UR33, URZ, 0x1f, UR6 ;  /* 0x0000001fff217899 */ /* 0x000fe40008011406 */
[----:B------:R-:W-:Y:S02]  /*38c0*/  USHF.R.U32.HI UR4, URZ, 0x4, UR4 ;  /* 0x00000004ff047899 */ /* 0x000fe40008011604 */
[----:B------:R-:W-:Y:S02]  /*38d0*/  ULEA.HI UR33, UR33, UR6, URZ, 0x6 ;  /* 0x0000000621217291 */ /* 0x000fe4000f8f30ff */
[----:B------:R-:W-:-:S02]  /*38e0*/  ULOP3.LUT UR5, UR5, 0x3fff, URZ, 0xc0, !UPT ;  /* 0x00003fff05057892 */ /* 0x000fc4000f8ec0ff */
[----:B------:R-:W-:Y:S02]  /*38f0*/  USHF.R.S32.HI UR33, URZ, 0x6, UR33 ;  /* 0x00000006ff217899 */ /* 0x000fe40008011421 */
[----:B------:R-:W-:Y:S02]  /*3900*/  ULOP3.LUT UR30, UR4, 0x3fff, URZ, 0xc0, !UPT ;  /* 0x00003fff041e7892 */ /* 0x000fe4000f8ec0ff */
[----:B------:R-:W-:Y:S01]  /*3910*/  UISETP.LT.AND UP0, UPT, UR33, 0x1, UPT ;  /* 0x000000012100788c */ /* 0x000fe2000bf01270 */
[----:B------:R-:W-:Y:S01]  /*3920*/  UMOV UR40, 0x0 ;  /* 0x0000000000287882 */ /* 0x000fe20000000000 */
[----:B------:R-:W-:Y:S01]  /*3930*/  UMOV UR41, 0x8200010 ;  /* 0x0820001000297882 */ /* 0x000fe20000000000 */
[----:B------:R-:W-:Y:S02]  /*3940*/  ULOP3.LUT UR29, UR5, 0x10000, URZ, 0xfc, !UPT ;  /* 0x00010000051d7892 */ /* 0x000fe4000f8efcff */
[----:B------:R-:W-:Y:S02]  /*3950*/  ULOP3.LUT UR30, UR30, 0x10000, URZ, 0xfc, !UPT ;  /* 0x000100001e1e7892 */ /* 0x000fe4000f8efcff */
[----:B------:R-:W-:Y:S01]  /*3960*/  USEL UR43, UR33, 0x1, !UP0 ;  /* 0x00000001212b7887 */ /* 0x000fe2000c000000 */
[----:B------:R-:W-:Y:S01]  /*3970*/  UMOV UR38, 0x0 ;  /* 0x0000000000267882 */ /* 0x000fe20000000000 */
[----:B------:R-:W-:Y:S01]  /*3980*/  UMOV UR39, 0x8200010 ;  /* 0x0820001000277882 */ /* 0x000fe20000000000 */
[----:B------:R-:W-:Y:S01]  /*3990*/  UMOV UR36, 0x0 ;  /* 0x0000000000247882 */ /* 0x000fe20000000000 */
[----:B------:R-:W-:Y:S01]  /*39a0*/  UMOV UR37, 0x8200010 ;  /* 0x0820001000257882 */ /* 0x000fe20000000000 */
[----:B------:R-:W-:Y:S01]  /*39b0*/  UMOV UR34, 0x0 ;  /* 0x0000000000227882 */ /* 0x000fe20000000000 */
[----:B------:R-:W-:Y:S01]  /*39c0*/  UMOV UR35, 0x8200010 ;  /* 0x0820001000237882 */ /* 0x000fe20000000000 */
[----:B--2---:R-:W-:-:S15]  /*39d0*/  R2UR UR44, R0 ;  /* 0x00000000002c72ca */ /* 0x004fde00000e0000 */
.L_x_76:
[C---:B------:R-:W-:Y:S02]  /*39e0*/  LEA R0, R8.reuse, UR26, 0x3 ;  /* 0x0000001a08007c11 */ /* 0x040fe4000f8e18ff */
[----:B------:R-:W-:Y:S02]  /*39f0*/  SHF.L.U32 R4, R3, 0x1f, RZ ;  /* 0x0000001f03047819 */ /* 0x000fe400000006ff */
[----:B------:R-:W-:Y:S02]  /*3a00*/  LEA R5, R8, UR26, 0x4 ;  /* 0x0000001a08057c11 */ /* 0x000fe4000f8e20ff */
[----:B------:R-:W1:Y:S02]  /*3a10*/  SYNCS.PHASECHK.TRANS64.TRYWAIT P0, [R0+URZ+0xb0], R4 ;  /* 0x0000b004000075a7 */ /* 0x000e6400080011ff */
[----:B-1-3--:R-:W-:Y:S05]  /*3a20*/  @!P0 BRA `(.L_x_69) ;  /* 0x0000005c000c8947 */ /* 0x00afea0003800000 */
.L_x_173:
[----:B-1----:R-:W1:Y:S01]  /*3a30*/  LDS.128 R4, [R5+0x140] ;  /* 0x0001400005047984 */ /* 0x002e620000000c00 */
[----:B------:R-:W-:Y:S02]  /*3a40*/  VIADD R0, R0, 0xc0 ;  /* 0x000000c000007836 */ /* 0x000fe40000000000 */
[----:B------:R-:W-:Y:S01]  /*3a50*/  VIADD R8, R8, 0x1 ;  /* 0x0000000108087836 */ /* 0x000fe20000000000 */
[----:B------:R-:W-:Y:S01]  /*3a60*/  @!PT LDS RZ, [RZ] ;  /* 0x00000000fffff984 */ /* 0x000fe20000000800 */
[----:B------:R-:W-:Y:S01]  /*3a70*/  @!PT LDS RZ, [RZ] ;  /* 0x00000000fffff984 */ /* 0x000fe20000000800 */
[----:B------:R-:W-:Y:S01]  /*3a80*/  @!PT LDS RZ, [RZ] ;  /* 0x00000000fffff984 */ /* 0x000fe20000000800 */
[----:B------:R-:W-:Y:S01]  /*3a90*/  @!PT LDS RZ, [RZ] ;  /* 0x00000000fffff984 */ /* 0x000fe20000000800 */
[----:B------:R2:W-:Y:S06]  /*3aa0*/  MEMBAR.ALL.CTA ;  /* 0x0000000000007992 */ /* 0x0005ec0000008000 */
[----:B--2---:R-:W2:Y:S01]  /*3ab0*/  FENCE.VIEW.ASYNC.S ;  /* 0x00000000000073c6 */ /* 0x004ea20000000000 */
[----:B------:R-:W-:-:S04]  /*3ac0*/  PRMT R0, RZ, 0x654, R0 ;  /* 0x00000654ff007816 */ /* 0x000fc80000000000 */
[----:B--2---:R2:W-:Y:S01]  /*3ad0*/  SYNCS.ARRIVE.TRANS64.RED.A1T0 RZ, [R0+URZ], RZ ;  /* 0x000000ff00ff79a7 */ /* 0x0045e200081004ff */
[----:B-1----:R-:W-:Y:S01]  /*3ae0*/  LOP3.LUT P1, RZ, R6, 0x1, RZ, 0xc0, !PT ;  /* 0x0000000106ff7812 */ /* 0x002fe2000782c0ff */
[----:B--2---:R-:W-:-:S12]  /*3af0*/  BRA.U UP3, `(.L_x_70) ;  /* 0x0000000503087547 */ /* 0x004fd8000b800000 */
[----:B------:R-:W1:Y:S01]  /*3b00*/  LDCU UR4, c[0x0][0x38c] ;  /* 0x00007180ff0477ac */ /* 0x000e620008000800 */
[----:B------:R-:W-:Y:S02]  /*3b10*/  PLOP3.LUT P2, PT, PT, PT, PT, 0x80, 0x8 ;  /* 0x000000000008781c */ /* 0x000fe40003f4f070 */
[----:B------:R-:W-:Y:S01]  /*3b20*/  SHF.L.U32 R4, R9, 0x1f, RZ ;  /* 0x0000001f09047819 */ /* 0x000fe200000006ff */
[----:B------:R-:W-:Y:S02]  /*3b30*/  ULEA UR31, UR32, UR26, 0x3 ;  /* 0x0000001a201f7291 */ /* 0x000fe4000f8e18ff */
[----:B------:R-:W-:Y:S02]  /*3b40*/  ULEA UR11, UR32, UR44, 0x6 ;  /* 0x0000002c200b7291 */ /* 0x000fe4000f8e30ff */
[----:B-1----:R-:W-:-:S06]  /*3b50*/  UISETP.GE.AND UP0, UPT, UR4, 0x1, UPT ;  /* 0x000000010400788c */ /* 0x002fcc000bf06270 */
[----:B------:R-:W-:-:S05]  /*3b60*/  PLOP3.LUT P0, PT, PT, PT, UP0, 0x80, 0x8 ;  /* 0x000000000008781c */ /* 0x000fca0003f0f008 */
[----:B------:R-:W-:-:S08]  /*3b70*/  @UP0 ULEA UR4, UR23, UR26, 0x3 ;  /* 0x0000001a17040291 */ /* 0x000fd0000f8e18ff */
[----:B------:R-:W-:-:S04]  /*3b80*/  @P0 SHF.L.U32 R0, R2, 0x1f, RZ ;  /* 0x0000001f02000819 */ /* 0x000fc800000006ff */
[----:B------:R1:W2:Y:S01]  /*3b90*/  @P0 SYNCS.PHASECHK.TRANS64.TRYWAIT P2, [UR4], R0 ;  /* 0x00000000ff0005a7 */ /* 0x0002a20008041104 */
[----:B------:R-:W3:Y:S02]  /*3ba0*/  SYNCS.PHASECHK.TRANS64.TRYWAIT P0, [UR31+0xf0], R4 ;  /* 0x0000f004ff0075a7 */ /* 0x000ee4000800111f */
[----:B-123--:R-:W-:Y:S05]  /*3bb0*/  @!P0 BRA `(.L_x_71) ;  /* 0x0000005800bc8947 */ /* 0x00efea0003800000 */
.L_x_175:
[----:B------:R-:W-:Y:S01]  /*3bc0*/  UMOV UR27, UR22 ;  /* 0x00000016001b7c82 */ /* 0x000fe20008000000 */
[----:B------:R-:W-:Y:S05]  /*3bd0*/  BRA.U !UP0, `(.L_x_72) ;  /* 0x0000000108c07547 */ /* 0x000fea000b800000 */
[----:B------:R-:W-:Y:S02]  /*3be0*/  UIADD3 UR27, UPT, UPT, UR43, UR22, URZ ;  /* 0x000000162b1b7290 */ /* 0x000fe4000fffe0ff */
[----:B------:R-:W-:Y:S01]  /*3bf0*/  UPLOP3.LUT UP2, UPT, UPT, UPT, UPT, 0x40, 0x4 ;  /* 0x000000000004789c */ /* 0x000fe20003f4e870 */
[----:B------:R-:W-:Y:S01]  /*3c00*/  UMOV UR24, UR33 ;  /* 0x0000002100187c82 */ /* 0x000fe20008000000 */
[----:B------:R-:W-:-:S09]  /*3c10*/  UMOV UR10, UR23 ;  /* 0x00000017000a7c82 */ /* 0x000fd20008000000 */
.L_x_75:
[----:B--2---:R-:W-:Y:S01]  /*3c20*/  ULEA UR5, UR10, UR26, 0x3 ;  /* 0x0000001a0a057291 */ /* 0x004fe2000f8e18ff */
[----:B---3--:R-:W-:Y:S11]  /*3c30*/  @P2 BRA `(.L_x_73) ;  /* 0x00000000000c2947 */ /* 0x008ff60003800000 */
[----:B-1----:R-:W-:Y:S04]  /*3c40*/  SHF.L.U32 R4, R2, 0x1f, RZ ;  /* 0x0000001f02047819 */ /* 0x002fe800000006ff */
[----:B------:R-:W1:Y:S02]  /*3c50*/  SYNCS.PHASECHK.TRANS64.TRYWAIT P0, [UR5], R4 ;  /* 0x00000004ff0075a7 */ /* 0x000e640008001105 */
[----:B-1----:R-:W-:Y:S05]  /*3c60*/  @!P0 BRA `(.L_x_74) ;  /* 0x0000005800a88947 */ /* 0x002fea0003800000 */
.L_x_73:
[----:B------:R-:W-:Y:S01]  /*3c70*/  UISETP.NE.AND UP0, UPT, UR24, 0x1, UPT ;  /* 0x000000011800788c */ /* 0x000fe2000bf05270 */
[----:B------:R-:W-:Y:S01]  /*3c80*/  PLOP3.LUT P2, PT, PT, PT, PT, 0x80, 0x8 ;  /* 0x000000000008781c */ /* 0x000fe20003f4f070 */
[----:B------:R-:W-:Y:S02]  /*3c90*/  UIADD3 UR4, UPT, UPT, UR10, 0x1, URZ ;  /* 0x000000010a047890 */ /* 0x000fe4000fffe0ff */
[----:B------:R-:W-:Y:S02]  /*3ca0*/  UIADD3 UR25, UPT, UPT, UR5, 0x30, URZ ;  /* 0x0000003005197890 */ /* 0x000fe4000fffe0ff */
[----:B------:R-:W-:Y:S01]  /*3cb0*/  UISETP.NE.AND UP1, UPT, UR4, 0x6, UPT ;  /* 0x000000060400788c */ /* 0x000fe2000bf25270 */
[----:B------:R-:W-:Y:S01]  /*3cc0*/  PLOP3.LUT P0, PT, PT, PT, UP0, 0x80, 0x8 ;  /* 0x000000000008781c */ /* 0x000fe20003f0f008 */
[----:B------:R-:W-:Y:S02]  /*3cd0*/  UIADD3 UR22, UPT, UPT, UR22, 0x1, URZ ;  /* 0x0000000116167890 */ /* 0x000fe4000fffe0ff */
[----:B------:R-:W-:Y:S02]  /*3ce0*/  USEL UR6, URZ, 0x1, UP1 ;  /* 0x00000001ff067887 */ /* 0x000fe40008800000 */
[----:B------:R-:W-:Y:S02]  /*3cf0*/  USEL UR23, UR4, URZ, UP1 ;  /* 0x000000ff04177287 */ /* 0x000fe40008800000 */
[----:B------:R-:W-:Y:S02]  /*3d00*/  UIADD3 UR24, UPT, UPT, UR24, -0x1, URZ ;  /* 0xffffffff18187890 */ /* 0x000fe4000fffe0ff */
[----:B------:R-:W-:Y:S01]  /*3d10*/  @UP0 ULEA UR4, UR23, UR26, 0x3 ;  /* 0x0000001a17040291 */ /* 0x000fe2000f8e18ff */
[----:B------:R-:W-:Y:S01]  /*3d20*/  LOP3.LUT R2, R2, UR6, RZ, 0x3c, !PT ;  /* 0x0000000602027c12 */ /* 0x000fe2000f8e3cff */
[----:B------:R-:W-:Y:S02]  /*3d30*/  ULEA UR6, UR10, UR30, 0x9 ;  /* 0x0000001e0a067291 */ /* 0x000fe4000f8e48ff */
[----:B------:R-:W-:Y:S01]  /*3d40*/  UISETP.NE.AND UP0, UPT, UR22, UR27, UPT ;  /* 0x0000001b1600728c */ /* 0x000fe2000bf05270 */
[----:B-1----:R-:W-:Y:S01]  /*3d50*/  @P0 SHF.L.U32 R0, R2, 0x1f, RZ ;  /* 0x0000001f02000819 */ /* 0x002fe200000006ff */
[----:B------:R-:W-:Y:S02]  /*3d60*/  UIADD3 UR20, UPT, UPT, UR6, 0x2, URZ ;  /* 0x0000000206147890 */ /* 0x000fe4000fffe0ff */
[----:B------:R-:W-:Y:S01]  /*3d70*/  UIADD3 UR16, UPT, UPT, UR6, 0x4, URZ ;  /* 0x0000000406107890 */ /* 0x000fe2000fffe0ff */
[----:B------:R2:W3:Y:S01]  /*3d80*/  @P0 SYNCS.PHASECHK.TRANS64.TRYWAIT P2, [UR4], R0 ;  /* 0x00000000ff0005a7 */ /* 0x0004e20008041104 */
[----:B------:R-:W-:Y:S02]  /*3d90*/  ULEA UR4, UR10, UR29, 0x9 ;  /* 0x0000001d0a047291 */ /* 0x000fe4000f8e48ff */
[----:B------:R-:W-:Y:S02]  /*3da0*/  UIADD3 UR12, UPT, UPT, UR6, 0x6, URZ ;  /* 0x00000006060c7890 */ /* 0x000fe4000fffe0ff */
[----:B------:R-:W-:Y:S02]  /*3db0*/  UIADD3 UR18, UPT, UPT, UR4, 0x2, URZ ;  /* 0x0000000204127890 */ /* 0x000fe4000fffe0ff */
[----:B------:R-:W-:Y:S02]  /*3dc0*/  UIADD3 UR14, UPT, UPT, UR4, 0x4, URZ ;  /* 0x00000004040e7890 */ /* 0x000fe4000fffe0ff */
[----:B------:R-:W-:Y:S01]  /*3dd0*/  UIADD3 UR8, UPT, UPT, UR4, 0x6, URZ ;  /* 0x0000000604087890 */ /* 0x000fe2000fffe0ff */
[----:B------:R-:W-:Y:S01]  /*3de0*/  UMOV UR7, 0x40004040 ;  /* 0x4000404000077882 */ /* 0x000fe20000000000 */
[----:B------:R-:W-:Y:S01]  /*3df0*/  UMOV UR5, 0x40004040 ;  /* 0x4000404000057882 */ /* 0x000fe20000000000 */
[----:B------:R-:W-:Y:S01]  /*3e00*/  UMOV UR21, 0x40004040 ;  /* 0x4000404000157882 */ /* 0x000fe20000000000 */
[----:B------:R2:W-:Y:S01]  /*3e10*/  UTCHMMA.2CTA gdesc[UR4], gdesc[UR6], tmem[UR11], tmem[UR40], idesc[UR41], UP2 ;  /* 0x00ff2806040075ea */ /* 0x0005e2000920000b */
[----:B------:R-:W-:Y:S01]  /*3e20*/  UPLOP3.LUT UP2, UPT, UPT, UPT, UPT, 0x80, 0x8 ;  /* 0x000000000008789c */ /* 0x000fe20003f4f070 */
[----:B------:R-:W-:Y:S01]  /*3e30*/  UMOV UR19, 0x40004040 ;  /* 0x4000404000137882 */ /* 0x000fe20000000000 */
[----:B------:R-:W-:Y:S01]  /*3e40*/  UMOV UR17, 0x40004040 ;  /* 0x4000404000117882 */ /* 0x000fe20000000000 */
[----:B------:R2:W-:Y:S01]  /*3e50*/  UTCHMMA.2CTA gdesc[UR18], gdesc[UR20], tmem[UR11], tmem[UR38], idesc[UR39], UPT ;  /* 0x00ff2614120075ea */ /* 0x0005e2000ba0000b */
[----:B------:R-:W-:Y:S01]  /*3e60*/  UMOV UR15, 0x40004040 ;  /* 0x40004040000f7882 */ /* 0x000fe20000000000 */
[----:B------:R-:W-:Y:S01]  /*3e70*/  UMOV UR13, 0x40004040 ;  /* 0x40004040000d7882 */ /* 0x000fe20000000000 */
[----:B------:R-:W-:Y:S01]  /*3e80*/  UMOV UR9, 0x40004040 ;  /* 0x4000404000097882 */ /* 0x000fe20000000000 */
[----:B------:R2:W-:Y:S01]  /*3e90*/  UTCHMMA.2CTA gdesc[UR14], gdesc[UR16], tmem[UR11], tmem[UR36], idesc[UR37], UPT ;  /* 0x00ff24100e0075ea */ /* 0x0005e2000ba0000b */
[----:B------:R2:W-:Y:S01]  /*3ea0*/  UTCHMMA.2CTA gdesc[UR8], gdesc[UR12], tmem[UR11], tmem[UR34], idesc[UR35], UPT ;  /* 0x00ff220c080075ea */ /* 0x0005e2000ba0000b */
[----:B------:R2:W-:Y:S01]  /*3eb0*/  UTCBAR.2CTA.MULTICAST [UR25], URZ, UR28 ;  /* 0x000000ff190073e9 */ /* 0x0005e2000820081c */
[----:B------:R-:W-:Y:S01]  /*3ec0*/  UMOV UR10, UR23 ;  /* 0x00000017000a7c82 */ /* 0x000fe20008000000 */
[----:B------:R-:W-:Y:S05]  /*3ed0*/  BRA.U UP0, `(.L_x_75) ;  /* 0xfffffffd00507547 */ /* 0x000fea000b83ffff */
.L_x_72:
[----:B--2---:R-:W-:Y:S01]  /*3ee0*/  UIADD3 UR4, UPT, UPT, UR31, 0xd0, URZ ;  /* 0x000000d01f047890 */ /* 0x004fe2000fffe0ff */
[----:B------:R-:W-:-:S08]  /*3ef0*/  UMOV UR22, UR27 ;  /* 0x0000001b00167c82 */ /* 0x000fd00008000000 */
[----:B------:R2:W-:Y:S01]  /*3f00*/  UTCBAR.2CTA.MULTICAST [UR4], URZ, UR42 ;  /* 0x000000ff040073e9 */ /* 0x0005e2000820082a */
[----:B------:R-:W-:Y:S02]  /*3f10*/  NOP ;  /* 0x0000000000007918 */ /* 0x000fe40000000000 */
.L_x_70:
[----:B--2---:R-:W-:Y:S01]  /*3f20*/  UIADD3 UR4, UPT, UPT, UR32, 0x1, URZ ;  /* 0x0000000120047890 */ /* 0x004fe2000fffe0ff */
[----:B------:R-:W-:-:S03]  /*3f30*/  ISETP.NE.AND P0, PT, R8, 0x2, PT ;  /* 0x000000020800780c */ /* 0x000fc60003f05270 */
[----:B------:R-:W-:Y:S01]  /*3f40*/  UISETP.NE.AND UP0, UPT, UR4, 0x4, UPT ;  /* 0x000000040400788c */ /* 0x000fe2000bf05270 */
[----:B-1----:R-:W-:Y:S02]  /*3f50*/  SEL R0, RZ, 0x1, P0 ;  /* 0x00000001ff007807 */ /* 0x002fe40000000000 */
[----:B------:R-:W-:Y:S01]  /*3f60*/  SEL R8, R8, RZ, P0 ;  /* 0x000000ff08087207 */ /* 0x000fe20000000000 */
[----:B------:R-:W-:Y:S01]  /*3f70*/  USEL UR5, URZ, 0x1, UP0 ;  /* 0x00000001ff057887 */ /* 0x000fe20008000000 */
[----:B------:R-:W-:Y:S01]  /*3f80*/  LOP3.LUT R3, R3, R0, RZ, 0x3c, !PT ;  /* 0x0000000003037212 */ /* 0x000fe200078e3cff */
[----:B------:R-:W-:-:S04]  /*3f90*/  USEL UR32, UR4, URZ, UP0 ;  /* 0x000000ff04207287 */ /* 0x000fc80008000000 */
[----:B------:R-:W-:Y:S01]  /*3fa0*/  LOP3.LUT R9, R9, UR5, RZ, 0x3c, !PT ;  /* 0x0000000509097c12 */ /* 0x000fe2000f8e3cff */
[----:B------:R-:W-:Y:S07]  /*3fb0*/  @P1 BRA `(.L_x_76) ;  /* 0xfffffff800881947 */ /* 0x000fee000383ffff */
[----:B------:R-:W1:Y:S01]  /*3fc0*/  S2UR UR8, SR_CgaCtaId ;  /* 0x00000000000879c3 */ /* 0x000e620000008800 */
[----:B------:R-:W-:Y:S01]  /*3fd0*/  ELECT P0, URZ, PT ;  /* 0x0000000000ff782f */ /* 0x000fe20003800000 */
[----:B------:R-:W-:Y:S01]  /*3fe0*/  HFMA2 R0, -RZ, RZ, 0, 5.9604644775390625e-08 ;  /* 0x00000001ff007431 */ /* 0x000fe200000001ff */
[----:B------:R-:W-:-:S05]  /*3ff0*/  UMOV UR4, 0x40 ;  /* 0x0000004000047882 */ /* 0x000fca0000000000 */
[----:B------:R-:W-:Y:S01]  /*4000*/  UVIRTCOUNT.DEALLOC.SMPOOL 0x80 ;  /* 0x000000800000784c */ /* 0x000fe20000000000 */
[----:B------:R-:W-:Y:S02]  /*4010*/  UISETP.NE.AND UP1, UPT, UR48, URZ, UPT ;  /* 0x000000ff3000728c */ /* 0x000fe4000bf25270 */
[----:B-1----:R-:W-:-:S09]  /*4020*/  ULEA UR8, UR8, UR4, 0x18 ;  /* 0x0000000408087291 */ /* 0x002fd2000f8ec0ff */
[----:B------:R1:W-:Y:S01]  /*4030*/  @P0 STS.U8 [UR8+0x1c], R0 ;  /* 0x00001c00ff000988 */ /* 0x0003e20008000008 */
[----:B------:R-:W-:Y:S05]  /*4040*/  BRA.U UP1, `(.L_x_77) ;  /* 0x0000000101a07547 */ /* 0x000fea000b800000 */
[----:B------:R-:W-:Y:S01]  /*4050*/  UIADD3 UR7, UPT, UPT, UR26, 0xf0, URZ ;  /* 0x000000f01a077890 */ /* 0x000fe2000fffe0ff */
[----:B------:R-:W-:-:S03]  /*4060*/  SHF.L.U32 R2, R9, 0x1f, RZ ;  /* 0x0000001f09027819 */ /* 0x000fc600000006ff */
[----:B------:R-:W-:-:S09]  /*4070*/  ULEA UR4, UR32, UR7, 0x3 ;  /* 0x0000000720047291 */ /* 0x000fd2000f8e18ff */
[----:B------:R-:W2:Y:S02]  /*4080*/  SYNCS.PHASECHK.TRANS64.TRYWAIT P0, [UR4], R2 ;  /* 0x00000002ff0075a7 */ /* 0x000ea40008001104 */
[----:B--2---:R-:W-:Y:S05]  /*4090*/  @!P0 BRA `(.L_x_78) ;  /* 0x0000005400b48947 */ /* 0x004fea0003800000 */
.L_x_178:
        /* <DEDUP_REMOVED lines=9> */
.L_x_180:
        /* <DEDUP_REMOVED lines=9> */
.L_x_182:
[----:B------:R-:W-:-:S04]  /*41c0*/  UIADD3 UR4, UPT, UPT, UR4, 0x1, URZ ;  /* 0x0000000104047890 */ /* 0x000fc8000fffe0ff */
[----:B------:R-:W-:-:S04]  /*41d0*/  UISETP.NE.AND UP0, UPT, UR4, 0x4, UPT ;  /* 0x000000040400788c */ /* 0x000fc8000bf05270 */
[----:B------:R-:W-:Y:S02]  /*41e0*/  USEL UR5, URZ, 0x1, UP0 ;  /* 0x00000001ff057887 */ /* 0x000fe40008000000 */
[----:B------:R-:W-:-:S04]  /*41f0*/  USEL UR4, UR4, URZ, UP0 ;  /* 0x000000ff04047287 */ /* 0x000fc80008000000 */
[----:B------:R-:W-:Y:S01]  /*4200*/  ULEA UR4, UR4, UR7, 0x3 ;  /* 0x0000000704047291 */ /* 0x000fe2000f8e18ff */
[----:B------:R-:W-:-:S04]  /*4210*/  LOP3.LUT R2, R2, UR5, RZ, 0x3c, !PT ;  /* 0x0000000502027c12 */ /* 0x000fc8000f8e3cff */
[----:B------:R-:W-:Y:S01]  /*4220*/  SHF.L.U32 R2, R2, 0x1f, RZ ;  /* 0x0000001f02027819 */ /* 0x000fe200000006ff */
[----:B-1----:R-:W-:-:S04]  /*4230*/  IMAD.U32 R0, RZ, RZ, UR4 ;  /* 0x00000004ff007e24 */ /* 0x002fc8000f8e00ff */
[----:B------:R1:W2:Y:S03]  /*4240*/  SYNCS.PHASECHK.TRANS64.TRYWAIT P0, [R0+URZ], R2 ;  /* 0x00000002000075a7 */ /* 0x0002a600080011ff */
[----:B--2---:R-:W-:Y:S05]  /*4250*/  @!P0 NANOSLEEP.SYNCS 0x989680 ;  /* 0x009896800000895d */ /* 0x004fea0003900000 */
[----:B------:R-:W2:Y:S02]  /*4260*/  @!P0 SYNCS.PHASECHK.TRANS64 P0, [R0+URZ], R2 ;  /* 0x00000002000085a7 */ /* 0x000ea400080010ff */
[----:B--2---:R-:W-:Y:S05]  /*4270*/  @P0 BRA `(.L_x_81) ;  /* 0x0000000000200947 */ /* 0x004fea0003800000 */
.L_x_82:
[----:B--2---:R2:W4:Y:S02]  /*4280*/  SYNCS.PHASECHK.TRANS64.TRYWAIT P0, [R0+URZ], R2 ;  /* 0x00000002000075a7 */ /* 0x00452400080011ff */
[----:B----4-:R-:W-:Y:S05]  /*4290*/  @!P0 NANOSLEEP.SYNCS 0x989680 ;  /* 0x009896800000895d */ /* 0x010fea0003900000 */
[----:B------:R-:W4:Y:S02]  /*42a0*/  @!P0 SYNCS.PHASECHK.TRANS64 P0, [R0+URZ], R2 ;  /* 0x00000002000085a7 */ /* 0x000f2400080010ff */
[----:B----4-:R-:W-:Y:S05]  /*42b0*/  @!P0 BRA `(.L_x_82) ;  /* 0xfffffffc00f08947 */ /* 0x010fea000383ffff */
[----:B------:R-:W-:Y:S05]  /*42c0*/  BRA `(.L_x_81) ;  /* 0x00000000000c7947 */ /* 0x000fea0003800000 */
.L_x_77:
[----:B------:R-:W-:-:S04]  /*42d0*/  UIADD3 UR4, UPT, UPT, UR26, 0x130, URZ ;  /* 0x000001301a047890 */ /* 0x000fc8000fffe0ff */
[----:B------:R-:W-:-:S09]  /*42e0*/  UPRMT UR4, UR49, 0x654, UR4 ;  /* 0x0000065431047896 */ /* 0x000fd20008000004 */
[----:B------:R-:W-:Y:S03]  /*42f0*/  SYNCS.ARRIVE.TRANS64.RED.A1T0 RZ, [UR4], RZ ;  /* 0x000000ffffff79a7 */ /* 0x000fe60008100404 */
.L_x_81:
[----:B-12---:R-:W-:Y:S01]  /*4300*/  SHF.L.U32 R2, RZ, 0x1f, RZ ;  /* 0x0000001fff027819 */ /* 0x006fe200000006ff */
[----:B------:R-:W-:Y:S01]  /*4310*/  UIADD3 UR4, UPT, UPT, UR26, 0x130, URZ ;  /* 0x000001301a047890 */ /* 0x000fe2000fffe0ff */
[----:B------:R-:W-:Y:S02]  /*4320*/  PLOP3.LUT P0, PT, PT, PT, UP1, 0x80, 0x8 ;  /* 0x000000000008781c */ /* 0x000fe40003f0f018 */
[----:B------:R-:W1:Y:S02]  /*4330*/  SYNCS.PHASECHK.TRANS64.TRYWAIT P1, [UR26+0x130], R2 ;  /* 0x00013002ff0075a7 */ /* 0x000e64000802111a */
[----:B-1----:R-:W-:Y:S09]  /*4340*/  @!P1 BRA `(.L_x_83) ;  /* 0x0000005400509947 */ /* 0x002ff20003800000 */
.L_x_184:
[----:B------:R-:W-:Y:S01]  /*4350*/  @!UP1 UPRMT UR4, UR49, 0x654, UR4 ;  /* 0x0000065431049896 */ /* 0x000fe20008000004 */
[----:B------:R-:W-:Y:S01]  /*4360*/  UMOV UR5, 0xffff ;  /* 0x0000ffff00057882 */ /* 0x000fe20000000000 */
[----:B------:R-:W-:-:S07]  /*4370*/  UMOV UR6, 0x1 ;  /* 0x0000000100067882 */ /* 0x000fce0000000000 */
[----:B------:R-:W-:Y:S01]  /*4380*/  @!P0 SYNCS.ARRIVE.TRANS64.RED.A1T0 RZ, [UR4], RZ ;  /* 0x000000ffffff89a7 */ /* 0x000fe20008100404 */
[----:B------:R-:W-:Y:S01]  /*4390*/  NOP ;  /* 0x0000000000007918 */ /* 0x000fe20000000000 */
[----:B-1----:R-:W1:Y:S01]  /*43a0*/  LDS R0, [UR8+0x14] ;  /* 0x00001408ff007984 */ /* 0x002e620008000800 */
[----:B------:R-:W-:-:S04]  /*43b0*/  ULOP3.LUT UR4, UR44, 0xffff, URZ, 0xc0, !UPT ;  /* 0x0000ffff2c047892 */ /* 0x000fc8000f8ec0ff */
[----:B------:R-:W-:-:S04]  /*43c0*/  USHF.R.U32.HI UR4, URZ, 0x5, UR4 ;  /* 0x00000005ff047899 */ /* 0x000fc80008011604 */
[----:B------:R-:W-:Y:S02]  /*43d0*/  USHF.L.U32 UR5, UR5, UR4, URZ ;  /* 0x0000000405057299 */ /* 0x000fe400080006ff */
[----:B------:R-:W-:-:S04]  /*43e0*/  USHF.L.U32 UR4, UR6, UR4, URZ ;  /* 0x0000000406047299 */ /* 0x000fc800080006ff */
[----:B-1----:R-:W-:-:S04]  /*43f0*/  LOP3.LUT R0, R0, UR5, RZ, 0xc0, !PT ;  /* 0x0000000500007c12 */ /* 0x002fc8000f8ec0ff */
[----:B------:R-:W-:-:S13]  /*4400*/  ISETP.NE.AND P0, PT, R0, UR5, PT ;  /* 0x0000000500007c0c */ /* 0x000fda000bf05270 */
[----:B------:R-:W-:Y:S05]  /*4410*/  @P0 BRA `(.L_x_84) ;  /* 0x0000000000580947 */ /* 0x000fea0003800000 */
[----:B------:R-:W1:Y:S02]  /*4420*/  LDS R0, [UR8+0x18] ;  /* 0x00001808ff007984 */ /* 0x000e640008000800 */
[----:B-1----:R-:W-:-:S04]  /*4430*/  LOP3.LUT R0, R0, UR4, RZ, 0xc0, !PT ;  /* 0x0000000400007c12 */ /* 0x002fc8000f8ec0ff */
[----:B------:R-:W-:-:S13]  /*4440*/  ISETP.NE.AND P0, PT, R0, UR4, PT ;  /* 0x0000000400007c0c */ /* 0x000fda000bf05270 */
[----:B------:R-:W-:Y:S05]  /*4450*/  @P0 BRA `(.L_x_85) ;  /* 0x00000000003c0947 */ /* 0x000fea0003800000 */
[----:B------:R-:W1:Y:S01]  /*4460*/  S2R R2, SR_LANEID ;  /* 0x0000000000027919 */ /* 0x000e620000000000 */
[----:B------:R-:W-:-:S06]  /*4470*/  ULOP3.LUT UR5, URZ, UR5, URZ, 0x33, !UPT ;  /* 0x00000005ff057292 */ /* 0x000fcc000f8e33ff */
[----:B------:R-:W-:-:S04]  /*4480*/  IMAD.U32 R0, RZ, RZ, UR5 ;  /* 0x00000005ff007e24 */ /* 0x000fc8000f8e00ff */
[----:B------:R2:W4:Y:S02]  /*4490*/  REDUX UR7, R0 ;  /* 0x00000000000773c4 */ /* 0x0005240000000000 */
[----:B------:R1:W-:Y:S01]  /*44a0*/  UTCATOMSWS.AND URZ, UR5 ;  /* 0x0000000500ff79e3 */ /* 0x0003e20008000000 */
[----:B--2---:R-:W-:Y:S01]  /*44b0*/  LOP3.LUT R0, RZ, UR4, RZ, 0x33, !PT ;  /* 0x00000004ff007c12 */ /* 0x004fe2000f8e33ff */
[----:B------:R-:W-:Y:S02]  /*44c0*/  VOTEU.ANY UR4, UPT, PT ;  /* 0x0000000000047886 */ /* 0x000fe400038e0100 */
[----:B------:R-:W-:Y:S02]  /*44d0*/  UFLO.U32 UR4, UR4 ;  /* 0x00000004000472bd */ /* 0x000fe400080e0000 */
[----:B------:R-:W2:Y:S04]  /*44e0*/  REDUX UR6, R0 ;  /* 0x00000000000673c4 */ /* 0x000ea80000000000 */
[----:B-1----:R-:W-:-:S02]  /*44f0*/  ISETP.EQ.U32.AND P0, PT, R2, UR4, PT ;  /* 0x0000000402007c0c */ /* 0x002fc4000bf02070 */
[----:B----4-:R-:W-:-:S11]  /*4500*/  MOV R2, UR7 ;  /* 0x0000000700027c02 */ /* 0x010fd60008000f00 */
[----:B------:R1:W-:Y:S01]  /*4510*/  @P0 ATOMS.AND RZ, [UR8+0x14], R2 ;  /* 0x00001402ffff098c */ /* 0x0003e2000a800008 */
[----:B--2---:R-:W-:-:S05]  /*4520*/  IMAD.U32 R0, RZ, RZ, UR6 ;  /* 0x00000006ff007e24 */ /* 0x004fca000f8e00ff */
[----:B------:R1:W-:Y:S01]  /*4530*/  @P0 ATOMS.AND RZ, [UR8+0x18], R0 ;  /* 0x00001800ffff098c */ /* 0x0003e2000a800008 */
[----:B------:R-:W-:Y:S05]  /*4540*/  BRA `(.L_x_86) ;  /* 0x0000000000147947 */ /* 0x000fea0003800000 */
.L_x_85:
[----:B------:R-:W-:Y:S02]  /*4550*/  MOV R2, 0x4570 ;  /* 0x0000457000027802 */ /* 0x000fe40000000f00 */
[----:B---3-5:R-:W-:Y:S05]  /*4560*/  CALL.REL.NOINC `($__internal_0_$__cuda_sm10x_tcgen05_guardrail_trap_col_being_dealloced_not_returned_by_alloc) ;  /* 0x0000005800307944 */ /* 0x028fea0003c00000 */
[----:B------:R-:W-:Y:S05]  /*4570*/  BRA `(.L_x_86) ;  /* 0x0000000000087947 */ /* 0x000fea0003800000 */
.L_x_84:
[----:B------:R-:W-:Y:S02]  /*4580*/  MOV R2, 0x45a0 ;  /* 0x000045a000027802 */ /* 0x000fe40000000f00 */
[----:B---3-5:R-:W-:Y:S05]  /*4590*/  CALL.REL.NOINC `($__internal_2_$__cuda_sm10x_tcgen05_guardrail_trap_unallocated_columns_being_dealloced) ;  /* 0x00000058003c7944 */ /* 0x028fea0003c00000 */
.L_x_86:
[----:B------:R-:W-:Y:S01]  /*45a0*/  NOP ;  /* 0x0000000000007918 */ /* 0x000fe20000000000 */
[----:B------:R-:W-:Y:S05]  /*45b0*/  EXIT ;  /* 0x000000000000794d */ /* 0x000fea0003800000 */
.L_x_57:
[----:B------:R-:W-:-:S09]  /*45c0*/  UISETP.NE.OR UP0, UPT, UR18, 0x3, !UP4 ;  /* 0x000000031200788c */ /* 0x000fd2000e705670 */
[----:B------:R-:W-:Y:S05]  /*45d0*/  BRA.U UP0, `(.L_x_87) ;  /* 0x0000001100e87547 */ /* 0x000fea000b800000 */
[----:B------:R-:W2:Y:S01]  /*45e0*/  LDCU.64 UR4, c[0x0][0x888] ;  /* 0x00011100ff0477ac */ /* 0x000ea20008000a00 */
[----:B------:R-:W3:Y:S01]  /*45f0*/  LDC.64 R12, c[0x0][0x348] ;  /* 0x0000d200ff0c7b82 */ /* 0x000ee20000000a00 */
[----:B------:R-:W-:Y:S02]  /*4600*/  HFMA2 R9, -RZ, RZ, 0, 0 ;  /* 0x00000000ff097431 */ /* 0x000fe400000001ff */
[----:B------:R-:W-:Y:S01]  /*4610*/  IMAD.MOV.U32 R11, RZ, RZ, 0x1 ;  /* 0x00000001ff0b7424 */ /* 0x000fe200078e00ff */
[----:B------:R-:W4:Y:S01]  /*4620*/  LDCU UR46, c[0x0][0x370] ;  /* 0x00006e00ff2e77ac */ /* 0x000f220008000800 */
[----:B------:R-:W-:Y:S01]  /*4630*/  IMAD.MOV.U32 R10, RZ, RZ, RZ ;  /* 0x000000ffff0a7224 */ /* 0x000fe200078e00ff */
[----:B------:R-:W-:Y:S01]  /*4640*/  MOV R3, 0x1000 ;  /* 0x0000100000037802 */ /* 0x000fe20000000f00 */
[----:B------:R-:W4:Y:S01]  /*4650*/  LDCU.128 UR48, c[0x0][0xb10] ;  /* 0x00016200ff3077ac */ /* 0x000f220008000c00 */
[----:B------:R-:W1:Y:S01]  /*4660*/  LDCU UR37, c[0x0][0x374] ;  /* 0x00006e80ff2577ac */ /* 0x000e620008000800 */
[----:B------:R-:W1:Y:S01]  /*4670*/  LDCU.64 UR38, c[0x0][0x890] ;  /* 0x00011200ff2677ac */ /* 0x000e620008000a00 */
[----:B--2---:R-:W-:Y:S01]  /*4680*/  UISETP.NE.U32.AND UP0, UPT, UR4, URZ, UPT ;  /* 0x000000ff0400728c */ /* 0x004fe2000bf05070 */
[----:B------:R-:W2:Y:S01]  /*4690*/  LDCU UR15, c[0x0][0xb0c] ;  /* 0x00016180ff0f77ac */ /* 0x000ea20008000800 */
[----:B------:R-:W3:Y:S01]  /*46a0*/  LDCU UR56, c[0x0][0xb20] ;  /* 0x00016400ff3877ac */ /* 0x000ee20008000800 */
[----:B------:R-:W3:Y:S01]  /*46b0*/  LDCU UR4, c[0x0][0xb30] ;  /* 0x00016600ff0477ac */ /* 0x000ee20008000800 */
[----:B------:R-:W-:Y:S01]  /*46c0*/  UMOV UR21, 0x400 ;  /* 0x0000040000157882 */ /* 0x000fe20000000000 */
[----:B----4-:R-:W-:-:S02]  /*46d0*/  UIMAD.WIDE.U32 UR6, UR46, UR48, URZ ;  /* 0x000000302e0672a5 */ /* 0x010fc4000f8e00ff */
[----:B-1----:R-:W-:Y:S02]  /*46e0*/  UIMAD.WIDE.U32 UR8, UR37, UR51, URZ ;  /* 0x00000033250872a5 */ /* 0x002fe4000f8e00ff */
[----:B------:R-:W-:Y:S02]  /*46f0*/  ULEA UR21, UR47, UR21, 0x18 ;  /* 0x000000152f157291 */ /* 0x000fe4000f8ec0ff */
[----:B------:R-:W-:Y:S02]  /*4700*/  UISETP.NE.AND.EX UP6, UPT, UR5, URZ, UPT, UP0 ;  /* 0x000000ff0500728c */ /* 0x000fe4000bfc5300 */
[----:B------:R-:W-:Y:S02]  /*4710*/  UISETP.NE.AND UP0, UPT, UR45, 0x1, UPT ;  /* 0x000000012d00788c */ /* 0x000fe4000bf05270 */
[----:B------:R-:W-:Y:S02]  /*4720*/  UISETP.NE.U32.AND UP0, UPT, UR38, URZ, UPT ;  /* 0x000000ff2600728c */ /* 0x000fe4000bf05070 */
[----:B------:R-:W-:Y:S01]  /*4730*/  UIADD3 UR52, UPT, UPT, UR21, 0x78, URZ ;  /* 0x0000007815347890 */ /* 0x000fe2000fffe0ff */
[----:B------:R-:W-:Y:S01]  /*4740*/  UMOV UR6, UR7 ;  /* 0x0000000700067c82 */ /* 0x000fe20008000000 */
[----:B------:R-:W-:Y:S01]  /*4750*/  UMOV UR53, UR9 ;  /* 0x0000000900357c82 */ /* 0x000fe20008000000 */
[----:B------:R-:W-:-:S02]  /*4760*/  UISETP.GE.AND UP2, UPT, UR45, 0x1, UPT ;  /* 0x000000012d00788c */ /* 0x000fc4000bf46270 */
[----:B------:R-:W-:Y:S02]  /*4770*/  UISETP.NE.AND.EX UP5, UPT, UR39, URZ, UPT, UP0 ;  /* 0x000000ff2700728c */ /* 0x000fe4000bfa5300 */
[----:B------:R-:W-:Y:S01]  /*4780*/  UPLOP3.LUT UP3, UPT, UPT, UPT, UPT, 0x40, 0x4 ;  /* 0x000000000004789c */ /* 0x000fe20003f6e870 */
[----:B------:R-:W1:Y:S01]  /*4790*/  LDCU.64 UR22, c[0x0][0xb28] ;  /* 0x00016500ff1677ac */ /* 0x000e620008000a00 */
[----:B--2---:R-:W-:Y:S02]  /*47a0*/  UISETP.NE.AND UP2, UPT, UR15, 0x1, UPT ;  /* 0x000000010f00788c */ /* 0x004fe4000bf45270 */
[----:B------:R-:W-:Y:S02]  /*47b0*/  UIADD3 UR41, UPT, UPT, UR21, 0x60, URZ ;  /* 0x0000006015297890 */ /* 0x000fe4000fffe0ff */
[----:B------:R-:W-:Y:S02]  /*47c0*/  UIADD3 UR33, UPT, UPT, UR21, 0x68, URZ ;  /* 0x0000006815217890 */ /* 0x000fe4000fffe0ff */
[----:B------:R-:W-:-:S02]  /*47d0*/  UIADD3 UR25, UPT, UPT, UR21, 0x70, URZ ;  /* 0x0000007015197890 */ /* 0x000fc4000fffe0ff */
[----:B------:R-:W-:Y:S02]  /*47e0*/  UPRMT UR52, UR47, 0x654, UR52 ;  /* 0x000006542f347896 */ /* 0x000fe40008000034 */
[----:B------:R-:W-:Y:S02]  /*47f0*/  USHF.R.U32.HI UR54, URZ, UR49, UR6 ;  /* 0x00000031ff367299 */ /* 0x000fe40008011606 */
[----:B---3--:R-:W-:Y:S02]  /*4800*/  USHF.R.U32.HI UR53, URZ, UR56, UR53 ;  /* 0x00000038ff357299 */ /* 0x008fe40008011635 */
[----:B------:R-:W-:Y:S02]  /*4810*/  UISETP.NE.AND UP0, UPT, UR50, 0x1, UPT ;  /* 0x000000013200788c */ /* 0x000fe4000bf05270 */
[----:B------:R-:W-:-:S11]  /*4820*/  UISETP.NE.AND UP4, UPT, UR4, 0x1, UPT ;  /* 0x000000010400788c */ /* 0x000fd6000bf85270 */
.L_x_98:
[C---:B------:R-:W-:Y:S02]  /*4830*/  LEA R8, R10.reuse, UR21, 0x3 ;  /* 0x000000150a087c11 */ /* 0x040fe4000f8e18ff */
[----:B------:R-:W-:Y:S02]  /*4840*/  SHF.L.U32 R0, R9, 0x1f, RZ ;  /* 0x0000001f09007819 */ /* 0x000fe400000006ff */
[----:B------:R-:W-:Y:S02]  /*4850*/  LEA R4, R10, UR21, 0x4 ;  /* 0x000000150a047c11 */ /* 0x000fe4000f8e20ff */
[----:B--2---:R-:W2:Y:S02]  /*4860*/  SYNCS.PHASECHK.TRANS64.TRYWAIT P0, [R8+URZ+0xb0], R0 ;  /* 0x0000b000080075a7 */ /* 0x004ea400080011ff */
[----:B--2---:R-:W-:Y:S05]  /*4870*/  @!P0 BRA `(.L_x_88) ;  /* 0x00000050001c8947 */ /* 0x004fea0003800000 */
.L_x_185:
[----:B------:R-:W3:Y:S01]  /*4880*/  LDS.128 R4, [R4+0x140] ;  /* 0x0001400004047984 */ /* 0x000ee20000000c00 */
[----:B------:R-:W-:Y:S01]  /*4890*/  UISETP.GE.AND UP0, UPT, UR45, 0x1, UPT ;  /* 0x000000012d00788c */ /* 0x000fe2000bf06270 */
[----:B------:R-:W-:Y:S01]  /*48a0*/  @!PT LDS RZ, [RZ] ;  /* 0x00000000fffff984 */ /* 0x000fe20000000800 */
[----:B------:R-:W-:Y:S01]  /*48b0*/  @!PT LDS RZ, [RZ] ;  /* 0x00000000fffff984 */ /* 0x000fe20000000800 */
[----:B------:R-:W-:Y:S01]  /*48c0*/  @!PT LDS RZ, [RZ] ;  /* 0x00000000fffff984 */ /* 0x000fe20000000800 */
[----:B------:R-:W-:Y:S01]  /*48d0*/  @!PT LDS RZ, [RZ] ;  /* 0x00000000fffff984 */ /* 0x000fe20000000800 */
[----:B------:R4:W-:Y:S06]  /*48e0*/  MEMBAR.ALL.CTA ;  /* 0x0000000000007992 */ /* 0x0009ec0000008000 */
[----:B----4-:R-:W4:Y:S01]  /*48f0*/  FENCE.VIEW.ASYNC.S ;  /* 0x00000000000073c6 */ /* 0x010f220000000000 */
[----:B---3--:R-:W-:Y:S11]  /*4900*/  LOP3.LUT P0, RZ, R6, 0x1, RZ, 0xc0, !PT ;  /* 0x0000000106ff7812 */ /* 0x008ff6000780c0ff */
[----:B------:R-:W-:Y:S02]  /*4910*/  @!UPT UIADD3 URZ, UPT, UPT, URZ, URZ, URZ ;  /* 0x000000fffffff290 */ /* 0x000fe4000fffe0ff */
[----:B----4-:R-:W-:Y:S01]  /*4920*/  VOTEU.ANY UP2, P0 ;  /* 0x0000000000ff7886 */ /* 0x010fe20000040100 */
[----:B------:R-:W-:Y:S11]  /*4930*/  PLOP3.LUT P0, PT, PT, PT, UP2, 0x80, 0x8 ;  /* 0x000000000008781c */ /* 0x000ff60003f0f028 */
[----:B------:R-:W-:Y:S02]  /*4940*/  @!UPT UIADD3 URZ, UPT, UPT, URZ, URZ, URZ ;  /* 0x000000fffffff290 */ /* 0x000fe4000fffe0ff */
[----:B--2---:R-:W-:Y:S02]  /*4950*/  @P0 SHF.R.U32.HI R0, RZ, 0x10, R5 ;  /* 0x00000010ff000819 */ /* 0x004fe40000011605 */
[----:B------:R-:W-:Y:S02]  /*4960*/  @P0 MOV R2, R4 ;  /* 0x0000000400020202 */ /* 0x000fe40000000f00 */
[----:B------:R-:W-:Y:S01]  /*4970*/  @P0 R2UR UR4, R0 ;  /* 0x00000000000402ca */ /* 0x000fe200000e0000 */
[----:B------:R-:W-:Y:S01]  /*4980*/  VIADD R0, R8, 0xc0 ;  /* 0x000000c008007836 */ /* 0x000fe20000000000 */
[----:B------:R-:W-:Y:S02]  /*4990*/  @P0 LOP3.LUT R4, R5, 0xffff, RZ, 0xc0, !PT ;  /* 0x0000ffff05040812 */ /* 0x000fe400078ec0ff */
[----:B------:R-:W-:Y:S02]  /*49a0*/  @P0 R2UR UR6, R2 ;  /* 0x00000000020602ca */ /* 0x000fe400000e0000 */
[----:B------:R-:W-:Y:S02]  /*49b0*/  PRMT R0, RZ, 0x654, R0 ;  /* 0x00000654ff007816 */ /* 0x000fe40000000000 */
[----:B------:R-:W-:Y:S02]  /*49c0*/  @P0 R2UR UR5, R4 ;  /* 0x00000000040502ca */ /* 0x000fe400000e0000 */
[----:B------:R2:W-:Y:S03]  /*49d0*/  SYNCS.ARRIVE.TRANS64.RED.A1T0 RZ, [R0+URZ], RZ ;  /* 0x000000ff00ff79a7 */ /* 0x0005e600081004ff */
[----:B------:R-:W-:Y:S04]  /*49e0*/  @UP2 UMOV UR29, UR4 ;  /* 0x00000004001d2c82 */ /* 0x000fe80008000000 */
[----:B------:R-:W-:Y:S04]  /*49f0*/  @UP2 UMOV UR14, UR6 ;  /* 0x00000006000e2c82 */ /* 0x000fe80008000000 */
[----:B------:R-:W-:Y:S01]  /*4a00*/  @UP2 UMOV UR13, UR5 ;  /* 0x00000005000d2c82 */ /* 0x000fe20008000000 */
[----:B------:R-:W-:Y:S05]  /*4a10*/  BRA.U !UP0, `(.L_x_89) ;  /* 0x0000000108c07547 */ /* 0x000fea000b800000 */
[----:B------:R-:W-:Y:S02]  /*4a20*/  UIMAD.WIDE.U32 UR16, UR13, UR51, URZ ;  /* 0x000000330d1072a5 */ /* 0x000fe4000f8e00ff */
[----:B------:R-:W-:Y:S02]  /*4a30*/  UP2UR UR20, UPR, URZ, 0x4 ;  /* 0x00000004ff147883 */ /* 0x000fe40008000000 */
[----:B------:R-:W-:Y:S02]  /*4a40*/  UISETP.NE.AND UP2, UPT, UR50, 0x1, UPT ;  /* 0x000000013200788c */ /* 0x000fe4000bf45270 */
[----:B------:R-:W-:Y:S02]  /*4a50*/  UIMAD.WIDE.U32 UR18, UR14, UR48, URZ ;  /* 0x000000300e1272a5 */ /* 0x000fe4000f8e00ff */
[----:B------:R-:W-:Y:S02]  /*4a60*/  USEL UR4, UR37, UR53, !UP2 ;  /* 0x0000003525047287 */ /* 0x000fe4000d000000 */
[----:B------:R-:W-:Y:S02]  /*4a70*/  UISETP.NE.AND UP0, UPT, UR15, 0x1, UPT ;  /* 0x000000010f00788c */ /* 0x000fe4000bf05270 */
[----:B------:R-:W-:Y:S02]  /*4a80*/  UP2UR UR24, UPR, URZ, 0x2 ;  /* 0x00000002ff187883 */ /* 0x000fe40008000000 */
[----:B------:R-:W-:Y:S02]  /*4a90*/  UISETP.NE.AND UP1, UPT, UR45, 0x1, UPT ;  /* 0x000000012d00788c */ /* 0x000fe4000bf25270 */
[----:B-1----:R-:W-:Y:S02]  /*4aa0*/  UIMAD.WIDE.U32 UR8, UR4, UR22, URZ ;  /* 0x00000016040872a5 */ /* 0x002fe4000f8e00ff */
[----:B------:R-:W-:Y:S01]  /*4ab0*/  USEL UR7, UR46, UR54, !UP0 ;  /* 0x000000362e077287 */ /* 0x000fe2000c000000 */
[----:B------:R-:W-:Y:S02]  /*4ac0*/  UMOV UR5, UR17 ;  /* 0x0000001100057c82 */ /* 0x000fe40008000000 */
[----:B------:R-:W-:Y:S02]  /*4ad0*/  USHF.R.U32.HI UR6, URZ, UR56, UR5 ;  /* 0x00000038ff067299 */ /* 0x000fe40008011605 */
[----:B------:R-:W-:Y:S02]  /*4ae0*/  UIMAD.WIDE.U32 UR10, UR7, UR22, URZ ;  /* 0x00000016070a72a5 */ /* 0x000fe4000f8e00ff */
[----:B------:R-:W-:Y:S02]  /*4af0*/  USEL UR6, UR13, UR6, !UP2 ;  /* 0x000000060d067287 */ /* 0x000fe4000d000000 */
[----:B------:R-:W-:Y:S01]  /*4b00*/  UISETP.NE.AND UP2, UPT, UR20, URZ, UPT ;  /* 0x000000ff1400728c */ /* 0x000fe2000bf45270 */
[----:B------:R-:W-:Y:S02]  /*4b10*/  UMOV UR5, UR19 ;  /* 0x0000001300057c82 */ /* 0x000fe40008000000 */
[----:B------:R-:W-:Y:S03]  /*4b20*/  USHF.R.U32.HI UR12, URZ, UR49, UR5 ;  /* 0x00000031ff0c7299 */ /* 0x000fe60008011605 */
[----:B------:R-:W-:Y:S02]  /*4b30*/  UMOV UR5, UR9 ;  /* 0x0000000900057c82 */ /* 0x000fe40008000000 */
[----:B------:R-:W-:Y:S03]  /*4b40*/  @UP1 USHF.R.U32.HI UR4, URZ, UR23, UR5 ;  /* 0x00000017ff041299 */ /* 0x000fe60008011605 */
[----:B------:R-:W-:Y:S01]  /*4b50*/  UMOV UR5, UR11 ;  /* 0x0000000b00057c82 */ /* 0x000fe20008000000 */
[----:B------:R-:W-:Y:S02]  /*4b60*/  UIMAD UR4, UR45, UR4, URZ ;  /* 0x000000042d0472a4 */ /* 0x000fe4000f8e02ff */
[----:B------:R-:W-:Y:S02]  /*4b70*/  @UP1 USHF.R.U32.HI UR7, URZ, UR23, UR5 ;  /* 0x00000017ff071299 */ /* 0x000fe40008011605 */
[----:B------:R-:W-:Y:S02]  /*4b80*/  USEL UR5, UR14, UR12, !UP0 ;  /* 0x0000000c0e057287 */ /* 0x000fe4000c000000 */
[----:B------:R-:W-:Y:S02]  /*4b90*/  UIMAD.WIDE.U32 UR10, UR6, UR22, URZ ;  /* 0x00000016060a72a5 */ /* 0x000fe4000f8e00ff */
[----:B------:R-:W-:Y:S02]  /*4ba0*/  UIMAD UR8, UR45, UR7, URZ ;  /* 0x000000072d0872a4 */ /* 0x000fe4000f8e02ff */
[----:B------:R-:W-:Y:S03]  /*4bb0*/  UISETP.GE.AND UP0, UPT, UR6, UR4, UPT ;  /* 0x000000040600728c */ /* 0x000fe6000bf06270 */
[----:B------:R-:W-:Y:S01]  /*4bc0*/  UMOV UR4, UR11 ;  /* 0x0000000b00047c82 */ /* 0x000fe20008000000 */
[----:B------:R-:W-:Y:S02]  /*4bd0*/  UISETP.GE.OR UP0, UPT, UR5, UR8, UP0 ;  /* 0x000000080500728c */ /* 0x000fe40008706670 */
[----:B------:R-:W-:Y:S02]  /*4be0*/  USHF.R.U32.HI UR4, URZ, UR23, UR4 ;  /* 0x00000017ff047299 */ /* 0x000fe40008011604 */
[----:B------:R-:W-:Y:S02]  /*4bf0*/  UIMAD.WIDE.U32 UR8, UR5, UR22, URZ ;  /* 0x00000016050872a5 */ /* 0x000fe4000f8e00ff */
[----:B------:R-:W-:Y:S04]  /*4c00*/  USEL UR10, UR6, UR4, !UP1 ;  /* 0x00000004060a7287 */ /* 0x000fe8000c800000 */
[----:B------:R-:W-:Y:S01]  /*4c10*/  UIADD3 UR11, UPT, UPT, -UR10, URZ, URZ ;  /* 0x000000ff0a0b7290 */ /* 0x000fe2000fffe1ff */
[----:B------:R-:W-:Y:S02]  /*4c20*/  @!UP0 UMOV UR4, UR9 ;  /* 0x0000000900048c82 */ /* 0x000fe40008000000 */
[----:B------:R-:W-:Y:S02]  /*4c30*/  @!UP0 USHF.R.U32.HI UR4, URZ, UR23, UR4 ;  /* 0x00000017ff048299 */ /* 0x000fe40008011604 */
[----:B------:R-:W-:Y:S02]  /*4c40*/  UIMAD UR8, UR45, UR11, UR6 ;  /* 0x0000000b2d0872a4 */ /* 0x000fe4000f8e0206 */
[----:B------:R-:W-:Y:S02]  /*4c50*/  @!UP0 USEL UR4, UR5, UR4, !UP1 ;  /* 0x0000000405048287 */ /* 0x000fe4000c800000 */
[----:B------:R-:W-:Y:S02]  /*4c60*/  UISETP.NE.AND UP1, UPT, UR24, URZ, UPT ;  /* 0x000000ff1800728c */ /* 0x000fe4000bf25270 */
[----:B------:R-:W-:Y:S02]  /*4c70*/  @!UP0 UIMAD UR7, UR7, UR8, UR4 ;  /* 0x00000008070782a4 */ /* 0x000fe4000f8e0204 */
[----:B------:R-:W-:Y:S02]  /*4c80*/  @!UP0 UIADD3 UR9, UPT, UPT, UR10, -UR4, URZ ;  /* 0x800000040a098290 */ /* 0x000fe4000fffe0ff */
[----:B------:R-:W-:Y:S02]  /*4c90*/  UIADD3 UR8, UPT, UPT, -UR6, URZ, URZ ;  /* 0x000000ff06087290 */ /* 0x000fe4000fffe1ff */
[----:B------:R-:W-:Y:S02]  /*4ca0*/  UIADD3 UR4, UPT, UPT, -UR5, URZ, URZ ;  /* 0x000000ff05047290 */ /* 0x000fe4000fffe1ff */
[----:B------:R-:W-:Y:S03]  /*4cb0*/  @!UP0 UIMAD UR6, UR9, UR45, UR5 ;  /* 0x0000002d090682a4 */ /* 0x000fe6000f8e0205 */
[----:B------:R-:W-:Y:S01]  /*4cc0*/  @!UP0 UMOV UR5, UR7 ;  /* 0x0000000700058c82 */ /* 0x000fe20008000000 */
[----:B------:R-:W-:Y:S02]  /*4cd0*/  UIMAD UR7, UR15, UR4, UR14 ;  /* 0x000000040f0772a4 */ /* 0x000fe4000f8e020e */
[----:B------:R-:W-:Y:S02]  /*4ce0*/  UIMAD UR4, UR50, UR8, UR13 ;  /* 0x00000008320472a4 */ /* 0x000fe4000f8e020d */
[----:B------:R-:W-:Y:S02]  /*4cf0*/  UIMAD UR14, UR5, UR15, UR7 ;  /* 0x0000000f050e72a4 */ /* 0x000fe4000f8e0207 */
[----:B------:R-:W-:Y:S11]  /*4d00*/  UIMAD UR13, UR6, UR50, UR4 ;  /* 0x00000032060d72a4 */ /* 0x000ff6000f8e0204 */
[----:B------:R-:W-:Y:S01]  /*4d10*/  @!UPT UIADD3 URZ, UPT, UPT, URZ, URZ, URZ ;  /* 0x000000fffffff290 */ /* 0x000fe2000fffe0ff */
.L_x_89:
[----:B------:R-:W3:Y:S01]  /*4d20*/  @!UP4 LDCU.128 UR8, c[0x0][0xb10] ;  /* 0x00016200ff08c7ac */ /* 0x000ee20008000c00 */
[----:B------:R-:W-:Y:S02]  /*4d30*/  ISETP.NE.U32.AND P0, PT, RZ, UR38, PT ;  /* 0x00000026ff007c0c */ /* 0x000fe4000bf05070 */
[----:B------:R-:W-:Y:S02]  /*4d40*/  SHF.L.U32 R4, R11, 0x1f, RZ ;  /* 0x0000001f0b047819 */ /* 0x000fe400000006ff */
[----:B------:R-:W-:Y:S01]  /*4d50*/  ISETP.NE.AND.EX P0, PT, RZ, UR39, PT, P0 ;  /* 0x00000027ff007c0c */ /* 0x000fe2000bf05300 */
[----:B------:R-:W4:Y:S01]  /*4d60*/  @!UP4 LDCU UR5, c[0x0][0xb0c] ;  /* 0x00016180ff05c7ac */ /* 0x000f220008000800 */
[----:B------:R-:W-:Y:S02]  /*4d70*/  USHF.L.U32 UR42, UR30, 0x7, URZ ;  /* 0x000000071e2a7899 */ /* 0x000fe400080006ff */
[----:B------:R-:W-:Y:S02]  /*4d80*/  USHF.L.U32 UR43, UR31, 0x6, URZ ;  /* 0x000000061f2b7899 */ /* 0x000fe400080006ff */
[----:B---3--:R-:W-:Y:S07]  /*4d90*/  UIMAD.WIDE.U32 UR6, UR14, UR8, URZ ;  /* 0x000000080e0672a5 */ /* 0x008fee000f8e00ff */
[----:B------:R-:W-:Y:S01]  /*4da0*/  @!UP4 UMOV UR4, UR7 ;  /* 0x000000070004cc82 */ /* 0x000fe20008000000 */
[----:B----4-:R-:W-:Y:S02]  /*4db0*/  @!UP4 UISETP.NE.AND UP0, UPT, UR5, 0x1, UPT ;  /* 0x000000010500c88c */ /* 0x010fe4000bf05270 */
[----:B------:R-:W-:Y:S02]  /*4dc0*/  @!UP4 USHF.R.U32.HI UR4, URZ, UR9, UR4 ;  /* 0x00000009ff04c299 */ /* 0x000fe40008011604 */
[----:B------:R-:W-:Y:S02]  /*4dd0*/  UIMAD.WIDE.U32 UR6, UR13, UR11, URZ ;  /* 0x0000000b0d0672a5 */ /* 0x000fe4000f8e00ff */
[----:B------:R-:W-:Y:S02]  /*4de0*/  @!UP4 USEL UR8, UR14, UR4, !UP0 ;  /* 0x000000040e08c287 */ /* 0x000fe4000c000000 */
[----:B------:R-:W-:Y:S03]  /*4df0*/  @!UP4 UISETP.NE.AND UP0, UPT, UR10, 0x1, UPT ;  /* 0x000000010a00c88c */ /* 0x000fe6000bf05270 */
[----:B------:R-:W-:Y:S02]  /*4e00*/  @!UP4 UMOV UR6, UR7 ;  /* 0x000000070006cc82 */ /* 0x000fe40008000000 */
[----:B------:R-:W3:Y:S02]  /*4e10*/  @!UP4 LDCU UR4, c[0x0][0xb20] ;  /* 0x00016400ff04c7ac */ /* 0x000ee40008000800 */
[----:B---3--:R-:W-:Y:S04]  /*4e20*/  @!UP4 USHF.R.U32.HI UR6, URZ, UR4, UR6 ;  /* 0x00000004ff06c299 */ /* 0x008fe80008011606 */
[----:B------:R-:W-:Y:S04]  /*4e30*/  @!UP4 USEL UR6, UR13, UR6, !UP0 ;  /* 0x000000060d06c287 */ /* 0x000fe8000c000000 */
[----:B------:R-:W-:Y:S02]  /*4e40*/  @!UP4 UIADD3 UR4, UPT, UPT, -UR8, UR6, URZ ;  /* 0x000000060804c290 */ /* 0x000fe4000fffe1ff */
[----:B------:R-:W-:Y:S02]  /*4e50*/  @!UP4 UIADD3 UR6, UPT, UPT, UR8, -UR6, URZ ;  /* 0x800000060806c290 */ /* 0x000fe4000fffe0ff */
[----:B------:R-:W-:Y:S02]  /*4e60*/  @!UP4 UIMAD UR14, UR4, UR5, UR14 ;  /* 0x00000005040ec2a4 */ /* 0x000fe4000f8e020e */
[----:B------:R-:W-:Y:S01]  /*4e70*/  @!UP4 UIMAD UR13, UR6, UR10, UR13 ;  /* 0x0000000a060dc2a4 */ /* 0x000fe2000f8e020d */
[----:B------:R-:W-:Y:S11]  /*4e80*/  BRA.U UP3, `(.L_x_90) ;  /* 0x0000000103107547 */ /* 0x000ff6000b800000 */
[----:B------:R-:W-:Y:S04]  /*4e90*/  MOV R2, UR55 ;  /* 0x0000003700027c02 */ /* 0x000fe80008000f00 */
[----:B------:R-:W-:Y:S04]  /*4ea0*/  SHF.L.U32 R2, R2, 0x1f, RZ ;  /* 0x0000001f02027819 */ /* 0x000fe800000006ff */
[----:B------:R-:W3:Y:S02]  /*4eb0*/  SYNCS.PHASECHK.TRANS64.TRYWAIT P1, [UR21+0xa8], R2 ;  /* 0x0000a802ff0075a7 */ /* 0x000ee40008021115 */
[----:B---3--:R-:W-:Y:S05]  /*4ec0*/  @!P1 BRA `(.L_x_91) ;  /* 0x00000048009c9947 */ /* 0x008fea0003800000 */
.L_x_90:
[----:B------:R-:W-:Y:S05]  /*4ed0*/  BRA.U !UP5, `(.L_x_92) ;  /* 0x000000010d387547 */ /* 0x000fea000b800000 */
[----:B------:R-:W-:Y:S01]  /*4ee0*/  UPLOP3.LUT UP1, UPT, UPT, UPT, UP6, 0x80, 0x8 ;  /* 0x000000000008789c */ /* 0x000fe20003f2f060 */
[----:B--2---:R-:W-:Y:S01]  /*4ef0*/  HFMA2 R0, -RZ, RZ, 0, 5.9604644775390625e-08 ;  /* 0x00000001ff007431 */ /* 0x004fe200000001ff */
[----:B------:R-:W2:Y:S01]  /*4f00*/  LDCU.64 UR8, c[0x0][0x358] ;  /* 0x00006b00ff0877ac */ /* 0x000ea20008000a00 */
[----:B------:R-:W-:Y:S03]  /*4f10*/  IMAD.MOV.U32 R46, RZ, RZ, 0x1 ;  /* 0x00000001ff2e7424 */ /* 0x000fe600078e00ff */
[----:B------:R-:W-:Y:S05]  /*4f20*/  PLOP3.LUT P1, PT, PT, PT, UP1, 0x80, 0x8 ;  /* 0x000000000008781c */ /* 0x000fea0003f2f018 */
[----:B------:R-:W3:Y:S01]  /*4f30*/  @UP1 LDCU.64 UR4, c[0x0][0x888] ;  /* 0x00011100ff0417ac */ /* 0x000ee20008000a00 */
[----:B------:R-:W-:Y:S07]  /*4f40*/  @UP1 UIMAD UR6, UR36, UR38, URZ ;  /* 0x00000026240612a4 */ /* 0x000fee000f8e02ff */
[----:B------:R-:W-:Y:S01]  /*4f50*/  @!P1 PRMT R46, R0, 0x7610, R46 ;  /* 0x00007610002e9816 */ /* 0x000fe2000000002e */
[----:B---3--:R-:W-:Y:S06]  /*4f60*/  @UP1 UIMAD.WIDE UR4, UR6, 0x4, UR4 ;  /* 0x00000004060418a5 */ /* 0x008fec000f8e0204 */
[----:B------:R-:W-:Y:S01]  /*4f70*/  IMAD.U32 R6, RZ, RZ, UR4 ;  /* 0x00000004ff067e24 */ /* 0x000fe2000f8e00ff */
[----:B------:R-:W-:Y:S04]  /*4f80*/  MOV R7, UR5 ;  /* 0x0000000500077c02 */ /* 0x000fe80008000f00 */
[----:B------:R-:W3:Y:S01]  /*4f90*/  @!UP1 LDCU UR4, c[0x0][0x880] ;  /* 0x00011000ff0497ac */ /* 0x000ee20008000800 */
[----:B--2--5:R4:W5:Y:S02]  /*4fa0*/  @P1 LDG.E R27, desc[UR8][R6.64] ;  /* 0x00000008061b1981 */ /* 0x024964000c1e1900 */
[----:B---34-:R-:W-:Y:S07]  /*4fb0*/  @!P1 IMAD.U32 R27, RZ, RZ, UR4 ;  /* 0x00000004ff1b9e24 */ /* 0x018fee000f8e00ff */
.L_x_92:
[----:B-----5:R-:W-:Y:S01]  /*4fc0*/  @!P0 FSETP.EQ.AND P2, PT, R27, RZ, PT ;  /* 0x000000ff1b00820b */ /* 0x020fe20003f42000 */
[----:B------:R-:W-:Y:S01]  /*4fd0*/  @!UPT UIADD3 URZ, UPT, UPT, URZ, URZ, URZ ;  /* 0x000000fffffff290 */ /* 0x000fe2000fffe0ff */
[----:B------:R-:W-:Y:S11]  /*4fe0*/  @!P0 BRA `(.L_x_93) ;  /* 0x0000000000148947 */ /* 0x000ff60003800000 */
[----:B------:R-:W-:Y:S02]  /*4ff0*/  LOP3.LUT P0, RZ, R46, 0xff, RZ, 0xc0, !PT ;  /* 0x000000ff2eff7812 */ /* 0x000fe4000780c0ff */
[----:B------:R-:W-:Y:S04]  /*5000*/  PLOP3.LUT P2, PT, PT, PT, UP1, 0x80, 0x8 ;  /* 0x000000000008781c */ /* 0x000fe80003f4f018 */
[----:B------:R-:W-:Y:S07]  /*5010*/  PLOP3.LUT P2, PT, P2, PT, PT, 0x8, 0x80 ;  /* 0x000000000080781c */ /* 0x000fee000174e170 */
[----:B------:R-:W-:Y:S11]  /*5020*/  @P0 FSETP.EQ.AND P2, PT, R27, RZ, PT ;  /* 0x000000ff1b00020b */ /* 0x000ff60003f42000 */
[----:B------:R-:W-:Y:S02]  /*5030*/  @!UPT UIADD3 URZ, UPT, UPT, URZ, URZ, URZ ;  /* 0x000000fffffff290 */ /* 0x000fe4000fffe0ff */
.L_x_93:
[----:B------:R-:W3:Y:S01]  /*5040*/  SYNCS.PHASECHK.TRANS64.TRYWAIT P0, [UR21+0x80], R4 ;  /* 0x00008004ff0075a7 */ /* 0x000ee20008001115 */
[----:B------:R-:W-:Y:S04]  /*5050*/  ELECT P1, URZ, PT ;  /* 0x0000000000ff782f */ /* 0x000fe80003820000 */
[----:B------:R-:W-:Y:S01]  /*5060*/  PLOP3.LUT P1, PT, P2, P1, PT, 0xf2, 0x2f ;  /* 0x00000000002f781c */ /* 0x000fe20001723e72 */
[----:B------:R-:W-:Y:S01]  /*5070*/  @!UPT UIADD3 URZ, UPT, UPT, URZ, URZ, URZ ;  /* 0x000000fffffff290 */ /* 0x000fe2000fffe0ff */
[----:B---3--:R-:W-:Y:S11]  /*5080*/  @!P0 BRA `(.L_x_94) ;  /* 0x0000004800448947 */ /* 0x008ff60003800000 */
.L_x_188:
[----:B--2---:R-:W-:Y:S01]  /*5090*/  @!P1 IADD3 R2, P0, PT, R12, 0x580, RZ ;  /* 0x000005800c029810 */ /* 0x004fe20007f1e0ff */
[----:B------:R-:W-:Y:S01]  /*50a0*/  VOTEU.ALL UP0, P1 ;  /* 0x0000000000ff7886 */ /* 0x000fe20000800000 */
[----:B------:R-:W-:Y:S01]  /*50b0*/  UMOV UR6, 0x0 ;  /* 0x0000000000067882 */ /* 0x000fe20000000000 */
[----:B------:R-:W-:Y:S01]  /*50c0*/  UMOV UR7, 0x10000000 ;  /* 0x1000000000077882 */ /* 0x000fe20000000000 */
[----:B------:R-:W-:Y:S01]  /*50d0*/  @!P1 R2UR UR5, R2 ;  /* 0x00000000020592ca */ /* 0x000fe200000e0000 */
[----:B------:R-:W-:Y:S01]  /*50e0*/  @!P1 IMAD.X R0, RZ, RZ, R13, P0 ;  /* 0x000000ffff009224 */ /* 0x000fe200000e060d */
[----:B------:R-:W-:Y:S02]  /*50f0*/  @!UP0 UIADD3 UR40, UPT, UPT, UR21, 0x200, URZ ;  /* 0x0000020015288890 */ /* 0x000fe4000fffe0ff */
[----:B------:R-:W-:Y:S02]  /*5100*/  @!UP0 UIADD3 UR10, UPT, UPT, UR42, 0x40, URZ ;  /* 0x000000402a0a8890 */ /* 0x000fe4000fffe0ff */
[----:B------:R-:W-:Y:S01]  /*5110*/  @!P1 R2UR UR4, R0 ;  /* 0x00000000000492ca */ /* 0x000fe200000e0000 */
[----:B------:R-:W-:Y:S01]  /*5120*/  @!UP0 UIADD3 UR8, UPT, UPT, UR21, 0xa00, URZ ;  /* 0x00000a0015088890 */ /* 0x000fe2000fffe0ff */
[----:B------:R-:W-:Y:S01]  /*5130*/  @!P1 IMAD.MOV.U32 R0, RZ, RZ, 0x1000 ;  /* 0x00001000ff009424 */ /* 0x000fe200078e00ff */
[----:B------:R-:W-:Y:S01]  /*5140*/  VOTEU.ALL UP0, P1 ;  /* 0x0000000000ff7886 */ /* 0x000fe20000800000 */
[----:B------:R-:W-:Y:S01]  /*5150*/  UMOV UR44, UR36 ;  /* 0x00000024002c7c82 */ /* 0x000fe20008000000 */
[----:B------:R-:W-:Y:S01]  /*5160*/  UMOV UR9, UR41 ;  /* 0x0000002900097c82 */ /* 0x000fe20008000000 */
[----:B------:R-:W-:Y:S01]  /*5170*/  UMOV UR11, UR43 ;  /* 0x0000002b000b7c82 */ /* 0x000fe20008000000 */
[----:B------:R-:W-:Y:S01]  /*5180*/  IMAD.U32 R6, RZ, RZ, UR5 ;  /* 0x00000005ff067e24 */ /* 0x000fe2000f8e00ff */
[----:B------:R-:W-:Y:S05]  /*5190*/  UMOV UR12, UR36 ;  /* 0x00000024000c7c82 */ /* 0x000fea0008000000 */
[----:B------:R-:W-:Y:S01]  /*51a0*/  IMAD.U32 R7, RZ, RZ, UR4 ;  /* 0x00000004ff077e24 */ /* 0x000fe2000f8e00ff */
[----:B------:R-:W-:Y:S04]  /*51b0*/  @!P1 R2UR UR4, R6 ;  /* 0x00000000060492ca */ /* 0x000fe800000e0000 */
[----:B------:R-:W-:Y:S11]  /*51c0*/  @!P1 R2UR UR5, R7 ;  /* 0x00000000070592ca */ /* 0x000ff600000e0000 */
[----:B------:R-:W-:Y:S02]  /*51d0*/  @!UPT UIADD3 URZ, UPT, UPT, URZ, URZ, URZ ;  /* 0x000000fffffff290 */ /* 0x000fe4000fffe0ff */
[----:B------:R-:W-:Y:S01]  /*51e0*/  @!UP0 UTMALDG.3D [UR40], [UR4], desc[UR6] ;  /* 0x00000628040085b4 */ /* 0x000fe20008011000 */
[----:B------:R-:W-:Y:S05]  /*51f0*/  VOTEU.ALL UP0, P1 ;  /* 0x0000000000ff7886 */ /* 0x000fea0000800000 */
[----:B------:R2:W-:Y:S01]  /*5200*/  @!UP0 UTMALDG.3D [UR8], [UR4], desc[UR6] ;  /* 0x00000608040085b4 */ /* 0x0005e20008011000 */
[----:B------:R3:W-:Y:S01]  /*5210*/  @!P1 SYNCS.ARRIVE.TRANS64.RED.A0TR RZ, [UR21+0x60], R0 ;  /* 0x00006000ffff99a7 */ /* 0x0007e20008300415 */
[----:B--2---:R-:W-:Y:S09]  /*5220*/  UPRMT UR4, UR47, 0x654, UR41 ;  /* 0x000006542f047896 */ /* 0x004ff20008000029 */
[----:B------:R-:W-:Y:S01]  /*5230*/  SYNCS.ARRIVE.TRANS64.RED.A1T0 RZ, [UR4], RZ ;  /* 0x000000ffffff79a7 */ /* 0x000fe20008100404 */
[----:B------:R-:W2:Y:S02]  /*5240*/  SYNCS.PHASECHK.TRANS64.TRYWAIT P0, [UR21+0x88], R4 ;  /* 0x00008804ff0075a7 */ /* 0x000ea40008001115 */
[----:B--23--:R-:W-:Y:S05]  /*5250*/  @!P0 BRA `(.L_x_95) ;  /* 0x0000004400e88947 */ /* 0x00cfea0003800000 */
.L_x_190:
[----:B------:R-:W-:Y:S01]  /*5260*/  @!P1 IADD3 R2, P0, PT, R12, 0x580, RZ ;  /* 0x000005800c029810 */ /* 0x000fe20007f1e0ff */
[----:B------:R-:W-:Y:S01]  /*5270*/  VOTEU.ALL UP0, P1 ;  /* 0x0000000000ff7886 */ /* 0x000fe20000800000 */
[----:B------:R-:W-:Y:S01]  /*5280*/  UMOV UR6, 0x0 ;  /* 0x0000000000067882 */ /* 0x000fe20000000000 */
[----:B------:R-:W-:Y:S01]  /*5290*/  UMOV UR7, 0x10000000 ;  /* 0x1000000000077882 */ /* 0x000fe20000000000 */
[----:B------:R-:W-:Y:S01]  /*52a0*/  @!P1 R2UR UR5, R2 ;  /* 0x00000000020592ca */ /* 0x000fe200000e0000 */
[----:B--2---:R-:W-:Y:S01]  /*52b0*/  @!P1 IMAD.X R0, RZ, RZ, R13, P0 ;  /* 0x000000ffff009224 */ /* 0x004fe200000e060d */
[----:B------:R-:W-:Y:S02]  /*52c0*/  @!UP0 UIADD3 UR34, UPT, UPT, UR42, 0x10, URZ ;  /* 0x000000102a228890 */ /* 0x000fe4000fffe0ff */
[----:B------:R-:W-:Y:S02]  /*52d0*/  @!UP0 UIADD3 UR32, UPT, UPT, UR21, 0x1200, URZ ;  /* 0x0000120015208890 */ /* 0x000fe4000fffe0ff */
[----:B------:R-:W-:Y:S01]  /*52e0*/  @!P1 R2UR UR4, R0 ;  /* 0x00000000000492ca */ /* 0x000fe200000e0000 */
[----:B------:R-:W-:Y:S01]  /*52f0*/  @!UP0 UIADD3 UR10, UPT, UPT, UR42, 0x50, URZ ;  /* 0x000000502a0a8890 */ /* 0x000fe2000fffe0ff */
[----:B------:R-:W-:Y:S01]  /*5300*/  @!P1 IMAD.MOV.U32 R0, RZ, RZ, 0x1000 ;  /* 0x00001000ff009424 */ /* 0x000fe200078e00ff */
[----:B------:R-:W-:Y:S01]  /*5310*/  @!UP0 UIADD3 UR8, UPT, UPT, UR21, 0x1a00, URZ ;  /* 0x00001a0015088890 */ /* 0x000fe2000fffe0ff */
[----:B------:R-:W-:Y:S01]  /*5320*/  VOTEU.ALL UP0, P1 ;  /* 0x0000000000ff7886 */ /* 0x000fe20000800000 */
[----:B------:R-:W-:Y:S02]  /*5330*/  UMOV UR35, UR43 ;  /* 0x0000002b00237c82 */ /* 0x000fe40008000000 */
[----:B------:R-:W-:Y:S01]  /*5340*/  IMAD.U32 R6, RZ, RZ, UR5 ;  /* 0x00000005ff067e24 */ /* 0x000fe2000f8e00ff */
[----:B------:R-:W-:Y:S01]  /*5350*/  UMOV UR9, UR33 ;  /* 0x0000002100097c82 */ /* 0x000fe20008000000 */
[----:B------:R-:W-:Y:S01]  /*5360*/  UMOV UR11, UR43 ;  /* 0x0000002b000b7c82 */ /* 0x000fe20008000000 */
[----:B------:R-:W-:Y:S03]  /*5370*/  UMOV UR12, UR36 ;  /* 0x00000024000c7c82 */ /* 0x000fe60008000000 */
        /* <DEDUP_REMOVED lines=12> */
.L_x_192:
[----:B------:R-:W-:Y:S01]  /*5440*/  @!P1 IADD3 R2, P0, PT, R12, 0x580, RZ ;  /* 0x000005800c029810 */ /* 0x000fe20007f1e0ff */
[----:B------:R-:W-:Y:S01]  /*5450*/  VOTEU.ALL UP0, P1 ;  /* 0x0000000000ff7886 */ /* 0x000fe20000800000 */
[----:B------:R-:W-:Y:S01]  /*5460*/  UMOV UR6, 0x0 ;  /* 0x0000000000067882 */ /* 0x000fe20000000000 */
[----:B------:R-:W-:Y:S01]  /*5470*/  UMOV UR7, 0x10000000 ;  /* 0x1000000000077882 */ /* 0x000fe20000000000 */
[----:B------:R-:W-:Y:S01]  /*5480*/  @!P1 R2UR UR5, R2 ;  /* 0x00000000020592ca */ /* 0x000fe200000e0000 */
[----:B--2---:R-:W-:Y:S01]  /*5490*/  @!P1 IMAD.X R0, RZ, RZ, R13, P0 ;  /* 0x000000ffff009224 */ /* 0x004fe200000e060d */
[----:B------:R-:W-:Y:S01]  /*54a0*/  @!UP0 UIADD3 UR26, UPT, UPT, UR42, 0x20, URZ ;  /* 0x000000202a1a8890 */ /* 0x000fe2000fffe0ff */
[----:B------:R-:W-:Y:S01]  /*54b0*/  VIADD R10, R10, 0x1 ;  /* 0x000000010a0a7836 */ /* 0x000fe20000000000 */
        /* <DEDUP_REMOVED lines=10> */
[----:B------:R-:W-:Y:S01]  /*5560*/  UMOV UR11, UR43 ;  /* 0x0000002b000b7c82 */ /* 0x000fe20008000000 */
[----:B------:R-:W-:Y:S02]  /*5570*/  UMOV UR12, UR36 ;  /* 0x00000024000c7c82 */ /* 0x000fe40008000000 */
        /* <DEDUP_REMOVED lines=12> */
.L_x_194:
[----:B------:R-:W-:Y:S01]  /*5640*/  UIADD3 UR31, UPT, UPT, UR14, UR63, URZ ;  /* 0x0000003f0e1f7290 */ /* 0x000fe2000fffe0ff */
[----:B------:R-:W-:Y:S01]  /*5650*/  @!P1 IADD3 R2, P0, PT, R12, 0x580, RZ ;  /* 0x000005800c029810 */ /* 0x000fe20007f1e0ff */
[----:B------:R-:W-:Y:S01]  /*5660*/  UPLOP3.LUT UP3, UPT, UPT, UPT, UPT, 0x80, 0x8 ;  /* 0x000000000008789c */ /* 0x000fe20003f6f070 */
[----:B------:R-:W-:Y:S01]  /*5670*/  R2UR UR24, R50 ;  /* 0x00000000321872ca */ /* 0x000fe200000e0000 */
[----:B------:R-:W-:Y:S01]  /*5680*/  VOTEU.ALL UP0, P1 ;  /* 0x0000000000ff7886 */ /* 0x000fe20000800000 */
[----:B------:R-:W-:Y:S01]  /*5690*/  @!P1 R2UR UR5, R2 ;  /* 0x00000000020592ca */ /* 0x000fe200000e0000 */
[----:B--2---:R-:W-:Y:S01]  /*56a0*/  @!P1 IMAD.X R0, RZ, RZ, R13, P0 ;  /* 0x000000ffff009224 */ /* 0x004fe200000e060d */
[----:B------:R-:W-:Y:S01]  /*56b0*/  UMOV UR6, 0x0 ;  /* 0x0000000000067882 */ /* 0x000fe20000000000 */
[----:B------:R-:W-:Y:S01]  /*56c0*/  UMOV UR7, 0x10000000 ;  /* 0x1000000000077882 */ /* 0x000fe20000000000 */
[----:B------:R-:W-:Y:S01]  /*56d0*/  @!UP0 UIADD3 UR18, UPT, UPT, UR42, 0x30, URZ ;  /* 0x000000302a128890 */ /* 0x000fe2000fffe0ff */
[----:B------:R-:W-:Y:S01]  /*56e0*/  ISETP.NE.AND P0, PT, R10, 0x2, PT ;  /* 0x000000020a00780c */ /* 0x000fe20003f05270 */
[----:B------:R-:W-:Y:S01]  /*56f0*/  @!UP0 UIADD3 UR16, UPT, UPT, UR21, 0x3200, URZ ;  /* 0x0000320015108890 */ /* 0x000fe2000fffe0ff */
[----:B------:R-:W-:Y:S01]  /*5700*/  @!P1 R2UR UR4, R0 ;  /* 0x00000000000492ca */ /* 0x000fe200000e0000 */
[----:B------:R-:W-:Y:S01]  /*5710*/  @!UP0 UIADD3 UR17, UPT, UPT, UR21, 0x78, URZ ;  /* 0x0000007815118890 */ /* 0x000fe2000fffe0ff */
[----:B------:R-:W-:Y:S01]  /*5720*/  SEL R0, RZ, 0x1, P0 ;  /* 0x00000001ff007807 */ /* 0x000fe20000000000 */
[----:B------:R-:W-:Y:S01]  /*5730*/  @!UP0 UIADD3 UR10, UPT, UPT, UR42, 0x70, URZ ;  /* 0x000000702a0a8890 */ /* 0x000fe2000fffe0ff */
[----:B------:R-:W-:Y:S01]  /*5740*/  LOP3.LUT R11, R11, 0x1, RZ, 0x3c, !PT ;  /* 0x000000010b0b7812 */ /* 0x000fe200078e3cff */
[----:B------:R-:W-:Y:S01]  /*5750*/  @!UP0 UIADD3 UR8, UPT, UPT, UR21, 0x3a00, URZ ;  /* 0x00003a0015088890 */ /* 0x000fe2000fffe0ff */
[----:B------:R-:W-:Y:S01]  /*5760*/  IMAD.U32 R4, RZ, RZ, UR5 ;  /* 0x00000005ff047e24 */ /* 0x000fe2000f8e00ff */
[----:B------:R-:W-:Y:S01]  /*5770*/  VOTEU.ALL UP0, P1 ;  /* 0x0000000000ff7886 */ /* 0x000fe20000800000 */
[----:B------:R-:W-:Y:S01]  /*5780*/  UMOV UR19, UR43 ;  /* 0x0000002b00137c82 */ /* 0x000fe20008000000 */
[----:B------:R-:W-:Y:S01]  /*5790*/  UMOV UR20, UR36 ;  /* 0x0000002400147c82 */ /* 0x000fe20008000000 */
[----:B------:R-:W-:Y:S01]  /*57a0*/  UMOV UR11, UR43 ;  /* 0x0000002b000b7c82 */ /* 0x000fe20008000000 */
[----:B------:R-:W-:Y:S01]  /*57b0*/  UMOV UR12, UR36 ;  /* 0x00000024000c7c82 */ /* 0x000fe20008000000 */
[----:B------:R-:W-:Y:S01]  /*57c0*/  UMOV UR9, UR17 ;  /* 0x0000001100097c82 */ /* 0x000fe20008000000 */
[----:B------:R-:W-:Y:S01]  /*57d0*/  IMAD.U32 R5, RZ, RZ, UR4 ;  /* 0x00000004ff057e24 */ /* 0x000fe2000f8e00ff */
[----:B------:R-:W-:Y:S01]  /*57e0*/  @!P1 R2UR UR4, R4 ;  /* 0x00000000040492ca */ /* 0x000fe200000e0000 */
[----:B------:R-:W-:Y:S01]  /*57f0*/  UIADD3 UR30, UPT, UPT, UR13, UR24, URZ ;  /* 0x000000180d1e7290 */ /* 0x000fe2000fffe0ff */
[----:B------:R-:W-:Y:S01]  /*5800*/  LOP3.LUT R9, R9, R0, RZ, 0x3c, !PT ;  /* 0x0000000009097212 */ /* 0x000fe200078e3cff */
[----:B------:R-:W-:Y:S01]  /*5810*/  UMOV UR36, UR29 ;  /* 0x0000001d00247c82 */ /* 0x000fe20008000000 */
[----:B------:R-:W-:Y:S02]  /*5820*/  @!P1 R2UR UR5, R5 ;  /* 0x00000000050592ca */ /* 0x000fe400000e0000 */
[----:B------:R-:W-:Y:S11]  /*5830*/  SEL R10, R10, RZ, P0 ;  /* 0x000000ff0a0a7207 */ /* 0x000ff60000000000 */
[----:B------:R2:W-:Y:S01]  /*5840*/  @!UP0 UTMALDG.3D [UR16], [UR4], desc[UR6] ;  /* 0x00000610040085b4 */ /* 0x0005e20008011000 */
[----:B------:R-:W-:Y:S05]  /*5850*/  VOTEU.ALL UP0, P1 ;  /* 0x0000000000ff7886 */ /* 0x000fea0000800000 */
[----:B------:R2:W-:Y:S01]  /*5860*/  @!UP0 UTMALDG.3D [UR8], [UR4], desc[UR6] ;  /* 0x00000608040085b4 */ /* 0x0005e20008011000 */
[----:B------:R2:W-:Y:S01]  /*5870*/  @!P1 SYNCS.ARRIVE.TRANS64.RED.A0TR RZ, [UR21+0x78], R3 ;  /* 0x00007803ffff99a7 */ /* 0x0005e20008300415 */
[----:B------:R-:W-:Y:S01]  /*5880*/  SYNCS.ARRIVE.TRANS64.RED.A1T0 RZ, [UR52], RZ ;  /* 0x000000ffffff79a7 */ /* 0x000fe20008100434 */
[----:B------:R-:W-:Y:S05]  /*5890*/  BRA.U UP2, `(.L_x_98) ;  /* 0xffffffed02e47547 */ /* 0x000fea000b83ffff */
[----:B------:R-:W-:-:S04]  /*58a0*/  SHF.L.U32 R2, R11, 0x1f, RZ ;  /* 0x0000001f0b027819 */ /* 0x000fc800000006ff */
[----:B------:R-:W3:Y:S02]  /*58b0*/  SYNCS.PHASECHK.TRANS64.TRYWAIT P0, [UR21+0x80], R2 ;  /* 0x00008002ff0075a7 */ /* 0x000ee40008001115 */
[----:B---3--:R-:W-:Y:S05]  /*58c0*/  @!P0 BRA `(.L_x_99) ;  /* 0x0000004000948947 */ /* 0x008fea0003800000 */
.L_x_196:
[----:B------:R-:W4:Y:S02]  /*58d0*/  SYNCS.PHASECHK.TRANS64.TRYWAIT P0, [UR21+0x88], R2 ;  /* 0x00008802ff0075a7 */ /* 0x000f240008001115 */
[----:B----4-:R-:W-:Y:S05]  /*58e0*/  @!P0 BRA `(.L_x_100) ;  /* 0x0000004000a48947 */ /* 0x010fea0003800000 */
.L_x_198:
[----:B------:R-:W4:Y:S02]  /*58f0*/  SYNCS.PHASECHK.TRANS64.TRYWAIT P0, [UR21+0x90], R2 ;  /* 0x00009002ff0075a7 */ /* 0x000f240008001115 */
[----:B----4-:R-:W-:Y:S05]  /*5900*/  @!P0 BRA `(.L_x_101) ;  /* 0x0000004000b48947 */ /* 0x010fea0003800000 */
.L_x_200:
[----:B---3--:R-:W-:-:S07]  /*5910*/  MOV R0, UR21 ;  /* 0x0000001500007c02 */ /* 0x008fce0008000f00 */
.L_x_102:
[----:B---3--:R-:W-:-:S04]  /*5920*/  SHF.L.U32 R2, R11, 0x1f, RZ ;  /* 0x0000001f0b027819 */ /* 0x008fc800000006ff */
[----:B------:R3:W4:Y:S03]  /*5930*/  SYNCS.PHASECHK.TRANS64.TRYWAIT P0, [R0+URZ+0x98], R2 ;  /* 0x00009802000075a7 */ /* 0x00072600080011ff */
[----:B----4-:R-:W-:Y:S05]  /*5940*/  @!P0 NANOSLEEP.SYNCS 0x989680 ;  /* 0x009896800000895d */ /* 0x010fea0003900000 */
[----:B------:R-:W4:Y:S02]  /*5950*/  @!P0 SYNCS.PHASECHK.TRANS64 P0, [R0+URZ+0x98], R2 ;  /* 0x00009802000085a7 */ /* 0x000f2400080010ff */
[----:B-12-4-:R-:W-:Y:S05]  /*5960*/  @P0 EXIT ;  /* 0x000000000000094d */ /* 0x016fea0003800000 */
[----:B------:R-:W-:Y:S05]  /*5970*/  BRA `(.L_x_102) ;  /* 0xfffffffc00e87947 */ /* 0x000fea000383ffff */
.L_x_87:
[----:B------:R-:W-:-:S06]  /*5980*/  UISETP.GE.AND UP0, UPT, UR18, 0x4, UPT ;  /* 0x000000041200788c */ /* 0x000fcc000bf06270 */
[----:B------:R-:W-:-:S13]  /*5990*/  PLOP3.LUT P0, PT, PT, PT, UP0, 0x80, 0x8 ;  /* 0x000000000008781c */ /* 0x000fda0003f0f008 */
[----:B-1----:R-:W-:Y:S05]  /*59a0*/  @!P0 EXIT ;  /* 0x000000000000894d */ /* 0x002fea0003800000 */
[----:B------:R-:W-:Y:S01]  /*59b0*/  BAR.SYNC.DEFER_BLOCKING 0x6, 0xa0 ;  /* 0x0182800000007b1d */ /* 0x000fe20000010000 */
[C---:B------:R-:W-:Y:S01]  /*59c0*/  IMAD.SHL.U32 R45, R60.reuse, 0x10, RZ ;  /* 0x000000103c2d7824 */ /* 0x040fe200078e00ff */
[C---:B------:R-:W-:Y:S01]  /*59d0*/  SHF.L.U32 R3, R47.reuse, 0x15, RZ ;  /* 0x000000152f037819 */ /* 0x040fe200000006ff */
[C---:B------:R-:W-:Y:S02]  /*59e0*/  IMAD.U32 R23, R60.reuse, 0x10000, RZ ;  /* 0x000100003c177824 */ /* 0x040fe400078e00ff */
[----:B------:R-:W-:Y:S02]  /*59f0*/  HFMA2 R59, -RZ, RZ, 0, 5.9604644775390625e-08 ;  /* 0x00000001ff3b7431 */ /* 0x000fe400000001ff */
[----:B------:R-:W-:Y:S01]  /*5a00*/  IMAD.SHL.U32 R2, R60, 0x2, RZ ;  /* 0x000000023c027824 */ /* 0x000fe200078e00ff */
[----:B------:R-:W-:Y:S01]  /*5a10*/  UMOV UR43, 0x400 ;  /* 0x00000400002b7882 */ /* 0x000fe20000000000 */
[----:B------:R-:W1:Y:S01]  /*5a20*/  LDCU.64 UR4, c[0x0][0x890] ;  /* 0x00011200ff0477ac */ /* 0x000e620008000a00 */
[----:B------:R-:W2:Y:S01]  /*5a30*/  LDC.64 R42, c[0x0][0x8b0] ;  /* 0x00022c00ff2a7b82 */ /* 0x000ea20000000a00 */
[----:B------:R-:W-:Y:S01]  /*5a40*/  IMAD.SHL.U32 R6, R47, 0x200, RZ ;  /* 0x000002002f067824 */ /* 0x000fe200078e00ff */
[C---:B------:R-:W-:Y:S01]  /*5a50*/  LOP3.LUT R7, R45.reuse, 0x40, RZ, 0xc0, !PT ;  /* 0x000000402d077812 */ /* 0x040fe200078ec0ff */
[----:B------:R-:W-:Y:S01]  /*5a60*/  ULEA UR43, UR47, UR43, 0x18 ;  /* 0x0000002b2f2b7291 */ /* 0x000fe2000f8ec0ff */
[----:B------:R-:W-:Y:S01]  /*5a70*/  LOP3.LUT R44, R45, 0x5b0, RZ, 0xc0, !PT ;  /* 0x000005b02d2c7812 */ /* 0x000fe200078ec0ff */
[----:B------:R-:W-:Y:S01]  /*5a80*/  IMAD.MOV.U32 R22, RZ, RZ, RZ ;  /* 0x000000ffff167224 */ /* 0x000fe200078e00ff */
[----:B------:R-:W-:Y:S01]  /*5a90*/  LOP3.LUT R3, R3, 0x200000, RZ, 0xc0, !PT ;  /* 0x0020000003037812 */ /* 0x000fe200078ec0ff */
[----:B------:R-:W-:Y:S01]  /*5aa0*/  IMAD.MOV.U32 R58, RZ, RZ, RZ ;  /* 0x000000ffff3a7224 */ /* 0x000fe200078e00ff */
[----:B------:R-:W3:Y:S01]  /*5ab0*/  LDC.64 R40, c[0x0][0x8a8] ;  /* 0x00022a00ff287b82 */ /* 0x000ee20000000a00 */
[----:B------:R-:W-:Y:S01]  /*5ac0*/  LOP3.LUT R2, R7, 0x8, R2, 0xf8, !PT ;  /* 0x0000000807027812 */ /* 0x000fe200078ef802 */
[----:B------:R-:W-:Y:S01]  /*5ad0*/  IMAD.MOV.U32 R55, RZ, RZ, RZ ;  /* 0x000000ffff377224 */ /* 0x000fe200078e00ff */
[----:B------:R-:W-:Y:S01]  /*5ae0*/  LOP3.LUT R44, R44, 0x200, R6, 0xf8, !PT ;  /* 0x000002002c2c7812 */ /* 0x000fe200078ef806 */
[----:B------:R-:W4:Y:S01]  /*5af0*/  LDCU UR60, c[0x0][0x370] ;  /* 0x00006e00ff3c77ac */ /* 0x000f220008000800 */
[----:B------:R-:W-:-:S02]  /*5b00*/  LOP3.LUT R23, R3, 0x400000, R23, 0xf8, !PT ;  /* 0x0040000003177812 */ /* 0x000fc400078ef817 */
[----:B------:R-:W-:Y:S01]  /*5b10*/  LOP3.LUT P0, RZ, R45, 0x40, RZ, 0xc0, !PT ;  /* 0x000000402dff7812 */ /* 0x000fe2000780c0ff */
[----:B------:R-:W4:Y:S01]  /*5b20*/  LDS R0, [UR43+0x160] ;  /* 0x0001602bff007984 */ /* 0x000f220008000800 */
[----:B-1----:R-:W-:Y:S01]  /*5b30*/  IMAD.U32 R49, RZ, RZ, UR4 ;  /* 0x00000004ff317e24 */ /* 0x002fe2000f8e00ff */
[----:B------:R-:W-:Y:S01]  /*5b40*/  UIADD3 UR4, UPT, UPT, UR43, 0x200, URZ ;  /* 0x000002002b047890 */ /* 0x000fe2000fffe0ff */
[----:B------:R-:W-:Y:S01]  /*5b50*/  LOP3.LUT R44, R44, R2, RZ, 0xfc, !PT ;  /* 0x000000022c2c7212 */ /* 0x000fe200078efcff */
[----:B------:R-:W-:Y:S01]  /*5b60*/  IMAD.U32 R48, RZ, RZ, UR5 ;  /* 0x00000005ff307e24 */ /* 0x000fe2000f8e00ff */
[----:B------:R-:W-:Y:S01]  /*5b70*/  P2R R2, PR, RZ, 0x1 ;  /* 0x00000001ff027803 */ /* 0x000fe20000000000 */
[----:B------:R-:W1:Y:S01]  /*5b80*/  LDCU UR42, c[0x0][0xb0c] ;  /* 0x00016180ff2a77ac */ /* 0x000e620008000800 */
[----:B------:R-:W-:Y:S01]  /*5b90*/  LOP3.LUT R60, R60, 0x60, RZ, 0xc0, !PT ;  /* 0x000000603c3c7812 */ /* 0x000fe200078ec0ff */
[----:B------:R-:W-:Y:S01]  /*5ba0*/  IMAD.U32 R52, RZ, RZ, UR4 ;  /* 0x00000004ff347e24 */ /* 0x000fe2000f8e00ff */
[----:B------:R-:W-:Y:S01]  /*5bb0*/  MOV R57, RZ ;  /* 0x000000ff00397202 */ /* 0x000fe20000000f00 */
[----:B------:R-:W1:Y:S01]  /*5bc0*/  LDCU UR39, c[0x0][0xb30] ;  /* 0x00016600ff2777ac */ /* 0x000e620008000800 */
[----:B------:R-:W1:Y:S01]  /*5bd0*/  LDCU.64 UR54, c[0x0][0x888] ;  /* 0x00011100ff3677ac */ /* 0x000e620008000a00 */
[----:B------:R-:W1:Y:S01]  /*5be0*/  LDCU.64 UR40, c[0x0][0xb28] ;  /* 0x00016500ff2877ac */ /* 0x000e620008000a00 */
[----:B------:R-:W1:Y:S01]  /*5bf0*/  LDCU.128 UR56, c[0x0][0xb10] ;  /* 0x00016200ff3877ac */ /* 0x000e620008000c00 */
[----:B------:R-:W1:Y:S01]  /*5c00*/  LDCU UR53, c[0x0][0x374] ;  /* 0x00006e80ff3577ac */ /* 0x000e620008000800 */
[----:B------:R-:W-:Y:S01]  /*5c10*/  UMOV UR52, URZ ;  /* 0x000000ff00347c82 */ /* 0x000fe20008000000 */
[----:B------:R-:W-:Y:S01]  /*5c20*/  UMOV UR46, URZ ;  /* 0x000000ff002e7c82 */ /* 0x000fe20008000000 */
[----:B-1234-:R-:W-:-:S07]  /*5c30*/  IMAD.IADD R23, R0, 0x1, R23 ;  /* 0x0000000100177824 */ /* 0x01efce00078e0217 */
.L_x_146:
[----:B------:R-:W-:Y:S02]  /*5c40*/  LEA R3, R55, UR43, 0x3 ;  /* 0x0000002b37037c11 */ /* 0x000fe4000f8e18ff */
[----:B------:R-:W-:Y:S02]  /*5c50*/  SHF.L.U32 R0, R57, 0x1f, RZ ;  /* 0x0000001f39007819 */ /* 0x000fe400000006ff */
[----:B-1----:R-:W-:Y:S02]  /*5c60*/  LEA R4, R55, UR43, 0x4 ;  /* 0x0000002b37047c11 */ /* 0x002fe4000f8e20ff */
[----:B------:R-:W1:Y:S02]  /*5c70*/  SYNCS.PHASECHK.TRANS64.TRYWAIT P0, [R3+URZ+0xb0], R0 ;  /* 0x0000b000030075a7 */ /* 0x000e6400080011ff */
[----:B-1----:R-:W-:Y:S05]  /*5c80*/  @!P0 BRA `(.L_x_103) ;  /* 0x0000003c00ec8947 */ /* 0x002fea0003800000 */
.L_x_201:
        /* <DEDUP_REMOVED lines=8> */
[----:B--2---:R-:W-:Y:S11]  /*5d10*/  LOP3.LUT P0, RZ, R6, 0x1, RZ, 0xc0, !PT ;  /* 0x0000000106ff7812 */ /* 0x004ff6000780c0ff */
[----:B------:R-:W-:Y:S02]  /*5d20*/  @!UPT UIADD3 URZ, UPT, UPT, URZ, URZ, URZ ;  /* 0x000000fffffff290 */ /* 0x000fe4000fffe0ff */
[----:B---3--:R-:W-:Y:S01]  /*5d30*/  VOTEU.ANY UP1, P0 ;  /* 0x0000000000ff7886 */ /* 0x008fe20000020100 */
[----:B------:R-:W-:Y:S01]  /*5d40*/  PLOP3.LUT P0, PT, PT, PT, UP1, 0x80, 0x8 ;  /* 0x000000000008781c */ /* 0x000fe20003f0f018 */
[----:B------:R-:W-:Y:S11]  /*5d50*/  UP2UR UR62, UPR, URZ, 0x2 ;  /* 0x00000002ff3e7883 */ /* 0x000ff60008000000 */
[----:B------:R-:W-:Y:S01]  /*5d60*/  @!UPT UIADD3 URZ, UPT, UPT, URZ, URZ, URZ ;  /* 0x000000fffffff290 */ /* 0x000fe2000fffe0ff */
[----:B-1----:R-:W-:Y:S02]  /*5d70*/  @P0 SHF.R.U32.HI R0, RZ, 0x10, R5 ;  /* 0x00000010ff000819 */ /* 0x002fe40000011605 */
        /* <DEDUP_REMOVED lines=12> */
[----:B------:R-:W2:Y:S01]  /*5e40*/  LDCU UR12, c[0x0][0xb20] ;  /* 0x00016400ff0c77ac */ /* 0x000ea20008000800 */
[----:B------:R-:W-:Y:S02]  /*5e50*/  UIMAD.WIDE.U32 UR4, UR53, UR59, URZ ;  /* 0x0000003b350472a5 */ /* 0x000fe4000f8e00ff */
[----:B------:R-:W-:Y:S02]  /*5e60*/  UIMAD.WIDE.U32 UR6, UR60, UR56, URZ ;  /* 0x000000383c0672a5 */ /* 0x000fe4000f8e00ff */
[----:B------:R-:W-:Y:S02]  /*5e70*/  UISETP.NE.AND UP0, UPT, UR58, 0x1, UPT ;  /* 0x000000013a00788c */ /* 0x000fe4000bf05270 */
[----:B------:R-:W-:Y:S02]  /*5e80*/  UIMAD.WIDE.U32 UR8, UR37, UR59, URZ ;  /* 0x0000003b250872a5 */ /* 0x000fe4000f8e00ff */
[----:B------:R-:W-:Y:S02]  /*5e90*/  UIMAD.WIDE.U32 UR10, UR38, UR56, URZ ;  /* 0x00000038260a72a5 */ /* 0x000fe4000f8e00ff */
[----:B------:R-:W-:Y:S02]  /*5ea0*/  UISETP.NE.AND UP1, UPT, UR42, 0x1, UPT ;  /* 0x000000012a00788c */ /* 0x000fe4000bf25270 */
[----:B------:R-:W-:Y:S01]  /*5eb0*/  UISETP.NE.AND UP2, UPT, UR45, 0x1, UPT ;  /* 0x000000012d00788c */ /* 0x000fe2000bf45270 */
[----:B------:R-:W-:Y:S02]  /*5ec0*/  UMOV UR4, UR5 ;  /* 0x0000000500047c82 */ /* 0x000fe40008000000 */
[----:B--2---:R-:W-:Y:S03]  /*5ed0*/  USHF.R.U32.HI UR5, URZ, UR12, UR4 ;  /* 0x0000000cff057299 */ /* 0x004fe60008011604 */
[----:B------:R-:W-:Y:S02]  /*5ee0*/  UMOV UR4, UR7 ;  /* 0x0000000700047c82 */ /* 0x000fe40008000000 */
[----:B------:R-:W-:Y:S02]  /*5ef0*/  USHF.R.U32.HI UR7, URZ, UR57, UR4 ;  /* 0x00000039ff077299 */ /* 0x000fe40008011604 */
[----:B------:R-:W-:Y:S02]  /*5f00*/  USEL UR4, UR53, UR5, !UP0 ;  /* 0x0000000535047287 */ /* 0x000fe4000c000000 */
[----:B------:R-:W-:Y:S01]  /*5f10*/  USEL UR7, UR60, UR7, !UP1 ;  /* 0x000000073c077287 */ /* 0x000fe2000c800000 */
[----:B------:R-:W-:Y:S01]  /*5f20*/  UMOV UR5, UR9 ;  /* 0x0000000900057c82 */ /* 0x000fe20008000000 */
[----:B------:R-:W-:Y:S02]  /*5f30*/  UIMAD.WIDE.U32 UR8, UR4, UR40, URZ ;  /* 0x00000028040872a5 */ /* 0x000fe4000f8e00ff */
[----:B------:R-:W-:Y:S03]  /*5f40*/  USHF.R.U32.HI UR6, URZ, UR12, UR5 ;  /* 0x0000000cff067299 */ /* 0x000fe60008011605 */
[----:B------:R-:W-:Y:S01]  /*5f50*/  UMOV UR5, UR11 ;  /* 0x0000000b00057c82 */ /* 0x000fe20008000000 */
[----:B------:R-:W-:Y:S02]  /*5f60*/  UIMAD.WIDE.U32 UR10, UR7, UR40, URZ ;  /* 0x00000028070a72a5 */ /* 0x000fe4000f8e00ff */
[----:B------:R-:W-:Y:S02]  /*5f70*/  USHF.R.U32.HI UR12, URZ, UR57, UR5 ;  /* 0x00000039ff0c7299 */ /* 0x000fe40008011605 */
[----:B------:R-:W-:Y:S01]  /*5f80*/  USEL UR6, UR37, UR6, !UP0 ;  /* 0x0000000625067287 */ /* 0x000fe2000c000000 */
[----:B------:R-:W-:Y:S02]  /*5f90*/  UMOV UR5, UR9 ;  /* 0x0000000900057c82 */ /* 0x000fe40008000000 */
[----:B------:R-:W-:Y:S01]  /*5fa0*/  UMOV UR10, UR11 ;  /* 0x0000000b000a7c82 */ /* 0x000fe20008000000 */
[----:B------:R-:W-:Y:S02]  /*5fb0*/  @UP2 USHF.R.U32.HI UR4, URZ, UR41, UR5 ;  /* 0x00000029ff042299 */ /* 0x000fe40008011605 */
[----:B------:R-:W-:Y:S02]  /*5fc0*/  @UP2 USHF.R.U32.HI UR7, URZ, UR41, UR10 ;  /* 0x00000029ff072299 */ /* 0x000fe4000801160a */
[----:B------:R-:W-:Y:S02]  /*5fd0*/  UIMAD UR4, UR45, UR4, URZ ;  /* 0x000000042d0472a4 */ /* 0x000fe4000f8e02ff */
[----:B------:R-:W-:Y:S02]  /*5fe0*/  UIMAD.WIDE.U32 UR10, UR6, UR40, URZ ;  /* 0x00000028060a72a5 */ /* 0x000fe4000f8e00ff */
[----:B------:R-:W-:Y:S02]  /*5ff0*/  USEL UR5, UR38, UR12, !UP1 ;  /* 0x0000000c26057287 */ /* 0x000fe4000c800000 */
[----:B------:R-:W-:Y:S02]  /*6000*/  UIMAD UR8, UR45, UR7, URZ ;  /* 0x000000072d0872a4 */ /* 0x000fe4000f8e02ff */
[----:B------:R-:W-:Y:S03]  /*6010*/  UISETP.GE.AND UP0, UPT, UR6, UR4, UPT ;  /* 0x000000040600728c */ /* 0x000fe6000bf06270 */
[----:B------:R-:W-:Y:S01]  /*6020*/  UMOV UR4, UR11 ;  /* 0x0000000b00047c82 */ /* 0x000fe20008000000 */
[----:B------:R-:W-:Y:S02]  /*6030*/  UISETP.GE.OR UP0, UPT, UR5, UR8, UP0 ;  /* 0x000000080500728c */ /* 0x000fe40008706670 */
[----:B------:R-:W-:Y:S02]  /*6040*/  USHF.R.U32.HI UR4, URZ, UR41, UR4 ;  /* 0x00000029ff047299 */ /* 0x000fe40008011604 */
[----:B------:R-:W-:Y:S02]  /*6050*/  UIMAD.WIDE.U32 UR8, UR5, UR40, URZ ;  /* 0x00000028050872a5 */ /* 0x000fe4000f8e00ff */
[----:B------:R-:W-:Y:S02]  /*6060*/  USEL UR11, UR6, UR4, !UP2 ;  /* 0x00000004060b7287 */ /* 0x000fe4000d000000 */
[----:B------:R-:W-:Y:S02]  /*6070*/  UIADD3 UR8, UPT, UPT, -UR5, URZ, URZ ;  /* 0x000000ff05087290 */ /* 0x000fe4000fffe1ff */
[----:B------:R-:W-:Y:S01]  /*6080*/  UIADD3 UR10, UPT, UPT, -UR11, URZ, URZ ;  /* 0x000000ff0b0a7290 */ /* 0x000fe2000fffe1ff */
[----:B------:R-:W-:Y:S01]  /*6090*/  @!UP0 UMOV UR4, UR9 ;  /* 0x0000000900048c82 */ /* 0x000fe20008000000 */
[----:B------:R-:W-:Y:S02]  /*60a0*/  UIADD3 UR9, UPT, UPT, -UR6, URZ, URZ ;  /* 0x000000ff06097290 */ /* 0x000fe4000fffe1ff */
[----:B------:R-:W-:Y:S02]  /*60b0*/  @!UP0 USHF.R.U32.HI UR4, URZ, UR41, UR4 ;  /* 0x00000029ff048299 */ /* 0x000fe40008011604 */
[----:B------:R-:W-:Y:S02]  /*60c0*/  UIMAD UR10, UR45, UR10, UR6 ;  /* 0x0000000a2d0a72a4 */ /* 0x000fe4000f8e0206 */
[----:B------:R-:W-:Y:S04]  /*60d0*/  @!UP0 USEL UR4, UR5, UR4, !UP2 ;  /* 0x0000000405048287 */ /* 0x000fe8000d000000 */
[----:B------:R-:W-:Y:S02]  /*60e0*/  @!UP0 UIMAD UR10, UR7, UR10, UR4 ;  /* 0x0000000a070a82a4 */ /* 0x000fe4000f8e0204 */
[----:B------:R-:W-:Y:S02]  /*60f0*/  @!UP0 UIADD3 UR11, UPT, UPT, UR11, -UR4, URZ ;  /* 0x800000040b0b8290 */ /* 0x000fe4000fffe0ff */
[----:B------:R-:W-:Y:S02]  /*6100*/  UIMAD UR7, UR42, UR8, UR38 ;  /* 0x000000082a0772a4 */ /* 0x000fe4000f8e0226 */
[----:B------:R-:W-:Y:S02]  /*6110*/  @!UP0 UIMAD UR6, UR11, UR45, UR5 ;  /* 0x0000002d0b0682a4 */ /* 0x000fe4000f8e0205 */
[----:B------:R-:W-:Y:S01]  /*6120*/  UIMAD UR4, UR58, UR9, UR37 ;  /* 0x000000093a0472a4 */ /* 0x000fe2000f8e0225 */
[----:B------:R-:W-:Y:S02]  /*6130*/  @!UP0 UMOV UR5, UR10 ;  /* 0x0000000a00058c82 */ /* 0x000fe40008000000 */
[----:B------:R-:W-:Y:S02]  /*6140*/  UIMAD UR38, UR5, UR42, UR7 ;  /* 0x0000002a052672a4 */ /* 0x000fe4000f8e0207 */
[----:B------:R-:W-:Y:S11]  /*6150*/  UIMAD UR37, UR6, UR58, UR4 ;  /* 0x0000003a062572a4 */ /* 0x000ff6000f8e0204 */
[----:B------:R-:W-:Y:S01]  /*6160*/  @!UPT UIADD3 URZ, UPT, UPT, URZ, URZ, URZ ;  /* 0x000000fffffff290 */ /* 0x000fe2000fffe0ff */
.L_x_104:
[----:B------:R-:W-:Y:S01]  /*6170*/  UISETP.NE.AND UP0, UPT, UR39, 0x1, UPT ;  /* 0x000000012700788c */ /* 0x000fe2000bf05270 */
[----:B------:R-:W-:Y:S01]  /*6180*/  LOP3.LUT P0, RZ, R52, 0x90, RZ, 0xc0, !PT ;  /* 0x0000009034ff7812 */ /* 0x000fe2000780c0ff */
[----:B------:R-:W-:Y:S01]  /*6190*/  USHF.L.U32 UR50, UR31, 0x6, URZ ;  /* 0x000000061f327899 */ /* 0x000fe200080006ff */
[----:B------:R-:W-:Y:S01]  /*61a0*/  BSSY.RECONVERGENT B6, `(.L_x_105) ;  /* 0x0000034000067945 */ /* 0x000fe20003800200 */
[----:B------:R-:W-:Y:S01]  /*61b0*/  USHF.L.U32 UR49, UR30, 0x7, URZ ;  /* 0x000000071e317899 */ /* 0x000fe200080006ff */
[----:B------:R-:W-:Y:S06]  /*61c0*/  IADD3 R55, PT, PT, R55, 0x1, RZ ;  /* 0x0000000137377810 */ /* 0x000fec0007ffe0ff */
[----:B------:R-:W2:Y:S01]  /*61d0*/  @!UP0 LDCU.128 UR12, c[0x0][0xb10] ;  /* 0x00016200ff0c87ac */ /* 0x000ea20008000c00 */
[----:B------:R-:W3:Y:S01]  /*61e0*/  @!UP0 LDCU UR5, c[0x0][0xb0c] ;  /* 0x00016180ff0587ac */ /* 0x000ee20008000800 */
[----:B------:R-:W4:Y:S01]  /*61f0*/  @!UP0 LDCU UR10, c[0x0][0xb20] ;  /* 0x00016400ff0a87ac */ /* 0x000f220008000800 */
[----:B--2---:R-:W-:Y:S02]  /*6200*/  UIMAD.WIDE.U32 UR8, UR38, UR12, URZ ;  /* 0x0000000c260872a5 */ /* 0x004fe4000f8e00ff */
[----:B------:R-:W-:Y:S02]  /*6210*/  UIMAD.WIDE.U32 UR6, UR37, UR15, URZ ;  /* 0x0000000f250672a5 */ /* 0x000fe4000f8e00ff */
[----:B------:R-:W-:Y:S03]  /*6220*/  @!UP0 UISETP.NE.AND UP1, UPT, UR14, 0x1, UPT ;  /* 0x000000010e00888c */ /* 0x000fe6000bf25270 */
[----:B------:R-:W-:Y:S01]  /*6230*/  @!UP0 UMOV UR4, UR9 ;  /* 0x0000000900048c82 */ /* 0x000fe20008000000 */
[----:B---3--:R-:W-:Y:S02]  /*6240*/  @!UP0 UISETP.NE.AND UP2, UPT, UR5, 0x1, UPT ;  /* 0x000000010500888c */ /* 0x008fe4000bf45270 */
[----:B------:R-:W-:Y:S01]  /*6250*/  @!UP0 USHF.R.U32.HI UR4, URZ, UR13, UR4 ;  /* 0x0000000dff048299 */ /* 0x000fe20008011604 */
[----:B------:R-:W-:Y:S02]  /*6260*/  @!UP0 UMOV UR6, UR7 ;  /* 0x0000000700068c82 */ /* 0x000fe40008000000 */
[----:B----4-:R-:W-:Y:S02]  /*6270*/  @!UP0 USHF.R.U32.HI UR6, URZ, UR10, UR6 ;  /* 0x0000000aff068299 */ /* 0x010fe40008011606 */
[----:B------:R-:W-:Y:S02]  /*6280*/  @!UP0 USEL UR7, UR38, UR4, !UP2 ;  /* 0x0000000426078287 */ /* 0x000fe4000d000000 */
[----:B------:R-:W-:Y:S04]  /*6290*/  @!UP0 USEL UR6, UR37, UR6, !UP1 ;  /* 0x0000000625068287 */ /* 0x000fe8000c800000 */
[----:B------:R-:W-:Y:S02]  /*62a0*/  @!UP0 UIADD3 UR4, UPT, UPT, -UR7, UR6, URZ ;  /* 0x0000000607048290 */ /* 0x000fe4000fffe1ff */
[----:B------:R-:W-:Y:S02]  /*62b0*/  @!UP0 UIADD3 UR6, UPT, UPT, UR7, -UR6, URZ ;  /* 0x8000000607068290 */ /* 0x000fe4000fffe0ff */
[----:B------:R-:W-:Y:S02]  /*62c0*/  @!UP0 UIMAD UR38, UR4, UR5, UR38 ;  /* 0x00000005042682a4 */ /* 0x000fe4000f8e0226 */
[----:B------:R-:W-:Y:S01]  /*62d0*/  @!UP0 UIMAD UR37, UR6, UR14, UR37 ;  /* 0x0000000e062582a4 */ /* 0x000fe2000f8e0225 */
[----:B------:R-:W-:Y:S11]  /*62e0*/  @!P0 BRA `(.L_x_106) ;  /* 0x00000000007c8947 */ /* 0x000ff60003800000 */
[----:B------:R-:W2:Y:S01]  /*62f0*/  LDCU.64 UR8, c[0x4][0x80] ;  /* 0x01001000ff0877ac */ /* 0x000ea20008000a00 */
[----:B------:R-:W-:Y:S01]  /*6300*/  MOV R2, 0x0 ;  /* 0x0000000000027802 */ /* 0x000fe20000000f00 */
[----:B------:R-:W-:Y:S02]  /*6310*/  HFMA2 R12, -RZ, RZ, 0, 5.9604644775390625e-08 ;  /* 0x00000001ff0c7431 */ /* 0x000fe400000001ff */
[----:B------:R-:W-:Y:S01]  /*6320*/  IMAD.MOV.U32 R8, RZ, RZ, 0x70 ;  /* 0x00000070ff087424 */ /* 0x000fe200078e00ff */
[----:B------:R3:W4:Y:S01]  /*6330*/  LDC.64 R14, c[0x4][R2] ;  /* 0x01000000020e7b82 */ /* 0x0007220000000a00 */
[----:B------:R-:W1:Y:S01]  /*6340*/  LDCU.64 UR6, c[0x4][0x88] ;  /* 0x01001100ff0677ac */ /* 0x000e620008000a00 */
[----:B------:R-:W-:Y:S01]  /*6350*/  IMAD.MOV.U32 R13, RZ, RZ, RZ ;  /* 0x000000ffff0d7224 */ /* 0x000fe200078e00ff */
[----:B------:R-:W1:Y:S01]  /*6360*/  LDCU.64 UR4, c[0x4][0x8] ;  /* 0x01000100ff0477ac */ /* 0x000e620008000a00 */
[----:B--2---:R-:W-:Y:S01]  /*6370*/  MOV R5, UR9 ;  /* 0x0000000900057c02 */ /* 0x004fe20008000f00 */
[----:B------:R-:W-:Y:S01]  /*6380*/  IMAD.U32 R4, RZ, RZ, UR8 ;  /* 0x00000008ff047e24 */ /* 0x000fe2000f8e00ff */
[----:B-1----:R-:W-:Y:S01]  /*6390*/  MOV R7, UR7 ;  /* 0x0000000700077c02 */ /* 0x002fe20008000f00 */
[----:B------:R-:W-:Y:S01]  /*63a0*/  IMAD.U32 R6, RZ, RZ, UR6 ;  /* 0x00000006ff067e24 */ /* 0x000fe2000f8e00ff */
[----:B------:R-:W-:Y:S01]  /*63b0*/  MOV R11, UR5 ;  /* 0x00000005000b7c02 */ /* 0x000fe20008000f00 */
[----:B------:R-:W-:Y:S02]  /*63c0*/  IMAD.U32 R10, RZ, RZ, UR4 ;  /* 0x00000004ff0a7e24 */ /* 0x000fe4000f8e00ff */
[----:B------:R-:W-:Y:S07]  /*63d0*/  LEPC R20, `(.L_x_107) ;  /* 0x000000001014794e */ /* 0x000fee0000000000 */
[----:B---345:R-:W-:Y:S05]  /*63e0*/  CALL.ABS.NOINC R14 ;  /* 0x000000000e007343 */ /* 0x038fea0003c00000 */
.L_x_107:
[----:B------:R-:W1:Y:S01]  /*63f0*/  LDCU.64 UR8, c[0x4][0x80] ;  /* 0x01001000ff0877ac */ /* 0x000e620008000a00 */
[----:B------:R-:W2:Y:S01]  /*6400*/  LDC.64 R2, c[0x4][R2] ;  /* 0x0100000002027b82 */ /* 0x000ea20000000a00 */
[----:B------:R-:W-:Y:S02]  /*6410*/  HFMA2 R12, -RZ, RZ, 0, 5.9604644775390625e-08 ;  /* 0x00000001ff0c7431 */ /* 0x000fe400000001ff */
[----:B------:R-:W-:Y:S02]  /*6420*/  IMAD.MOV.U32 R8, RZ, RZ, 0x70 ;  /* 0x00000070ff087424 */ /* 0x000fe400078e00ff */
[----:B------:R-:W-:Y:S01]  /*6430*/  IMAD.MOV.U32 R13, RZ, RZ, RZ ;  /* 0x000000ffff0d7224 */ /* 0x000fe200078e00ff */
[----:B------:R-:W3:Y:S01]  /*6440*/  LDCU.64 UR6, c[0x4][0x88] ;  /* 0x01001100ff0677ac */ /* 0x000ee20008000a00 */
[----:B------:R-:W4:Y:S01]  /*6450*/  LDCU.64 UR4, c[0x4][0x8] ;  /* 0x01000100ff0477ac */ /* 0x000f220008000a00 */
[----:B-1----:R-:W-:Y:S02]  /*6460*/  MOV R4, UR8 ;  /* 0x0000000800047c02 */ /* 0x002fe40008000f00 */
[----:B------:R-:W-:Y:S02]  /*6470*/  MOV R5, UR9 ;  /* 0x0000000900057c02 */ /* 0x000fe40008000f00 */
[----:B---3--:R-:W-:Y:S01]  /*6480*/  MOV R7, UR7 ;  /* 0x0000000700077c02 */ /* 0x008fe20008000f00 */
[----:B------:R-:W-:Y:S01]  /*6490*/  IMAD.U32 R6, RZ, RZ, UR6 ;  /* 0x00000006ff067e24 */ /* 0x000fe2000f8e00ff */
[----:B----4-:R-:W-:Y:S01]  /*64a0*/  MOV R11, UR5 ;  /* 0x00000005000b7c02 */ /* 0x010fe20008000f00 */
[----:B------:R-:W-:Y:S02]  /*64b0*/  IMAD.U32 R10, RZ, RZ, UR4 ;  /* 0x00000004ff0a7e24 */ /* 0x000fe4000f8e00ff */
[----:B------:R-:W-:Y:S07]  /*64c0*/  LEPC R20, `(.L_x_106) ;  /* 0x000000001014794e */ /* 0x000fee0000000000 */
[----:B--2---:R-:W-:Y:S05]  /*64d0*/  CALL.ABS.NOINC R2 ;  /* 0x0000000002007343 */ /* 0x004fea0003c00000 */
.L_x_106:
[----:B------:R-:W-:Y:S05]  /*64e0*/  BSYNC.RECONVERGENT B6 ;  /* 0x0000000000067941 */ /* 0x000fea0003800200 */
.L_x_105:
[----:B------:R-:W-:Y:S02]  /*64f0*/  R2UR UR6, R51 ;  /* 0x00000000330672ca */ /* 0x000fe400000e0000 */
[----:B------:R-:W-:Y:S02]  /*6500*/  R2UR UR5, R49 ;  /* 0x00000000310572ca */ /* 0x000fe400000e0000 */
[----:B------:R-:W-:Y:S02]  /*6510*/  R2UR UR4, R48 ;  /* 0x00000000300472ca */ /* 0x000fe400000e0000 */
[----:B------:R-:W-:Y:S02]  /*6520*/  ISETP.NE.U32.AND P4, PT, R42, RZ, PT ;  /* 0x000000ff2a00720c */ /* 0x000fe40003f85070 */
[----:B------:R-:W-:Y:S02]  /*6530*/  ISETP.NE.U32.AND P2, PT, RZ, UR54, PT ;  /* 0x00000036ff007c0c */ /* 0x000fe4000bf45070 */
[----:B------:R-:W-:Y:S02]  /*6540*/  ISETP.NE.AND.EX P4, PT, R43, RZ, PT, P4 ;  /* 0x000000ff2b00720c */ /* 0x000fe40003f85340 */
[----:B------:R-:W-:Y:S01]  /*6550*/  ISETP.NE.AND.EX P2, PT, RZ, UR55, PT, P2 ;  /* 0x00000037ff007c0c */ /* 0x000fe2000bf45320 */
[----:B------:R-:W-:Y:S02]  /*6560*/  UISETP.NE.AND UP2, UPT, UR6, URZ, UPT ;  /* 0x000000ff0600728c */ /* 0x000fe4000bf45270 */
[----:B------:R-:W-:Y:S04]  /*6570*/  UISETP.NE.U32.AND UP0, UPT, UR5, URZ, UPT ;  /* 0x000000ff0500728c */ /* 0x000fe8000bf05070 */
[----:B------:R-:W-:Y:S01]  /*6580*/  UISETP.NE.AND.EX UP1, UPT, UR4, URZ, UPT, UP0 ;  /* 0x000000ff0400728c */ /* 0x000fe2000bf25300 */
[----:B------:R-:W-:Y:S01]  /*6590*/  PLOP3.LUT P1, PT, PT, PT, UP2, 0x80, 0x8 ;  /* 0x000000000008781c */ /* 0x000fe20003f2f028 */
[----:B------:R-:W-:Y:S03]  /*65a0*/  UPLOP3.LUT UP0, UPT, UPT, UPT, UPT, 0x40, 0x4 ;  /* 0x000000000004789c */ /* 0x000fe60003f0e870 */
[----:B------:R-:W-:Y:S06]  /*65b0*/  @UP2 UPLOP3.LUT UP0, UPT, UPT, UPT, UP1, 0x80, 0x8 ;  /* 0x000000000008289c */ /* 0x000fec0003f0f010 */
[----:B------:R-:W-:Y:S01]  /*65c0*/  PLOP3.LUT P0, PT, PT, PT, UP0, 0x80, 0x8 ;  /* 0x000000000008781c */ /* 0x000fe20003f0f008 */
[----:B------:R-:W-:Y:S01]  /*65d0*/  @!UPT UIADD3 URZ, UPT, UPT, URZ, URZ, URZ ;  /* 0x000000fffffff290 */ /* 0x000fe2000fffe0ff */
[----:B------:R-:W-:Y:S11]  /*65e0*/  BRA.U !UP1, `(.L_x_108) ;  /* 0x0000000109407547 */ /* 0x000ff6000b800000 */
[----:B------:R-:W-:Y:S01]  /*65f0*/  UISETP.NE.U32.AND UP0, UPT, UR54, URZ, UPT ;  /* 0x000000ff3600728c */ /* 0x000fe2000bf05070 */
[----:B------:R-:W-:Y:S01]  /*6600*/  R2UR UR6, R49 ;  /* 0x00000000310672ca */ /* 0x000fe200000e0000 */
[----:B------:R-:W2:Y:S01]  /*6610*/  LDCU.64 UR8, c[0x0][0x358] ;  /* 0x00006b00ff0877ac */ /* 0x000ea20008000a00 */
[----:B------:R-:W-:Y:S02]  /*6620*/  HFMA2 R46, -RZ, RZ, 0, 5.9604644775390625e-08 ;  /* 0x00000001ff2e7431 */ /* 0x000fe400000001ff */
[----:B-1----:R-:W-:Y:S01]  /*6630*/  IMAD.MOV.U32 R0, RZ, RZ, 0x1 ;  /* 0x00000001ff007424 */ /* 0x002fe200078e00ff */
[----:B------:R-:W-:Y:S06]  /*6640*/  UISETP.NE.AND.EX UP0, UPT, UR55, URZ, UPT, UP0 ;  /* 0x000000ff3700728c */ /* 0x000fec000bf05300 */
[----:B------:R-:W-:Y:S05]  /*6650*/  PLOP3.LUT P3, PT, PT, PT, UP0, 0x80, 0x8 ;  /* 0x000000000008781c */ /* 0x000fea0003f6f008 */
[----:B------:R-:W1:Y:S01]  /*6660*/  @UP0 LDCU.64 UR4, c[0x0][0x888] ;  /* 0x00011100ff0407ac */ /* 0x000e620008000a00 */
[----:B------:R-:W-:Y:S07]  /*6670*/  @UP0 UIMAD UR6, UR36, UR6, URZ ;  /* 0x00000006240602a4 */ /* 0x000fee000f8e02ff */
[----:B------:R-:W-:Y:S01]  /*6680*/  @!P3 PRMT R46, R0, 0x7610, R46 ;  /* 0x00007610002eb816 */ /* 0x000fe2000000002e */
[----:B-1----:R-:W-:Y:S06]  /*6690*/  @UP0 UIMAD.WIDE UR4, UR6, 0x4, UR4 ;  /* 0x00000004060408a5 */ /* 0x002fec000f8e0204 */
[----:B------:R-:W-:Y:S02]  /*66a0*/  IMAD.U32 R2, RZ, RZ, UR4 ;  /* 0x00000004ff027e24 */ /* 0x000fe4000f8e00ff */
[----:B------:R-:W-:Y:S03]  /*66b0*/  IMAD.U32 R3, RZ, RZ, UR5 ;  /* 0x00000005ff037e24 */ /* 0x000fe6000f8e00ff */
[----:B------:R-:W1:Y:S02]  /*66c0*/  @!UP0 LDCU UR4, c[0x0][0x880] ;  /* 0x00011000ff0487ac */ /* 0x000e640008000800 */
[----:B--2--5:R2:W5:Y:S02]  /*66d0*/  @P3 LDG.E R27, desc[UR8][R2.64] ;  /* 0x00000008021b3981 */ /* 0x024564000c1e1900 */
[----:B-12---:R-:W-:Y:S02]  /*66e0*/  @!P3 MOV R27, UR4 ;  /* 0x00000004001bbc02 */ /* 0x006fe40008000f00 */
.L_x_108:
[----:B------:R-:W-:Y:S05]  /*66f0*/  @!P4 BRA `(.L_x_109) ;  /* 0x000000000024c947 */ /* 0x000fea0003800000 */
[----:B------:R-:W-:Y:S01]  /*6700*/  ISETP.NE.U32.AND P3, PT, R40, RZ, PT ;  /* 0x000000ff2800720c */ /* 0x000fe20003f65070 */
[----:B------:R-:W2:Y:S03]  /*6710*/  LDCU.64 UR4, c[0x0][0x358] ;  /* 0x00006b00ff0477ac */ /* 0x000ea60008000a00 */
[----:B------:R-:W-:Y:S11]  /*6720*/  ISETP.NE.AND.EX P3, PT, R41, RZ, PT, P3 ;  /* 0x000000ff2900720c */ /* 0x000ff60003f65330 */
[----:B------:R-:W-:Y:S02]  /*6730*/  @!UPT UIADD3 URZ, UPT, UPT, URZ, URZ, URZ ;  /* 0x000000fffffff290 */ /* 0x000fe4000fffe0ff */
[----:B------:R-:W3:Y:S01]  /*6740*/  @P3 LDC.64 R2, c[0x0][0x8a8] ;  /* 0x00022a00ff023b82 */ /* 0x000ee20000000a00 */
[----:B-1----:R-:W-:Y:S04]  /*6750*/  @P3 IMAD R0, R42, UR36, RZ ;  /* 0x000000242a003c24 */ /* 0x002fe8000f8e02ff */
[----:B---3--:R-:W-:Y:S05]  /*6760*/  @P3 IMAD.WIDE R2, R0, 0x4, R2 ;  /* 0x0000000400023825 */ /* 0x008fea00078e0202 */
[----:B--2--5:R2:W5:Y:S02]  /*6770*/  @P3 LDG.E R24, desc[UR4][R2.64] ;  /* 0x0000000402183981 */ /* 0x024564000c1e1900 */
[----:B--2---:R-:W3:Y:S02]  /*6780*/  @!P3 LDC R24, c[0x0][0x8a0] ;  /* 0x00022800ff18bb82 */ /* 0x004ee40000000800 */
.L_x_109:
[----:B-----5:R-:W-:Y:S01]  /*6790*/  FSETP.NEU.AND P3, PT, R27, RZ, PT ;  /* 0x000000ff1b00720b */ /* 0x020fe20003f6d000 */
[----:B------:R-:W-:Y:S01]  /*67a0*/  IMAD.SHL.U32 R56, R44, 0x2, RZ ;  /* 0x000000022c387824 */ /* 0x000fe200078e00ff */
[----:B------:R-:W-:Y:S01]  /*67b0*/  SEL R3, RZ, 0xffffffff, P2 ;  /* 0xffffffffff037807 */ /* 0x000fe20001000000 */
[----:B------:R-:W-:Y:S01]  /*67c0*/  BSSY B1, `(.L_x_110) ;  /* 0x0000034000017945 */ /* 0x000fe20003800000 */
[----:B------:R-:W-:Y:S01]  /*67d0*/  @P1 LOP3.LUT P2, RZ, R46, 0xff, RZ, 0xc0, !PT ;  /* 0x000000ff2eff1812 */ /* 0x000fe2000784c0ff */
[----:B------:R-:W-:Y:S01]  /*67e0*/  IMAD.MOV.U32 R63, RZ, RZ, 0x1 ;  /* 0x00000001ff3f7424 */ /* 0x000fe200078e00ff */
[----:B-1----:R-:W-:Y:S01]  /*67f0*/  @P1 SEL R0, RZ, 0xffffffff, P3 ;  /* 0xffffffffff001807 */ /* 0x002fe20001800000 */
[C---:B------:R-:W-:Y:S01]  /*6800*/  IMAD R25, R22.reuse, 0x40, R23 ;  /* 0x0000004016197824 */ /* 0x040fe200078e0217 */
[----:B------:R-:W-:Y:S01]  /*6810*/  LOP3.LUT R59, R59, 0x1, RZ, 0x3c, !PT ;  /* 0x000000013b3b7812 */ /* 0x000fe200078e3cff */
[----:B------:R-:W-:Y:S01]  /*6820*/  IMAD.MOV.U32 R26, RZ, RZ, RZ ;  /* 0x000000ffff1a7224 */ /* 0x000fe200078e00ff */
[C---:B------:R-:W-:Y:S02]  /*6830*/  @P0 SEL R0, R3.reuse, R0, !P2 ;  /* 0x0000000003000207 */ /* 0x040fe40005000000 */
[----:B------:R-:W-:Y:S02]  /*6840*/  CS2R R38, SRZ ;  /* 0x0000000000267805 */ /* 0x000fe4000001ff00 */
[----:B------:R-:W-:Y:S02]  /*6850*/  LEA R53, R22, UR43, 0x3 ;  /* 0x0000002b16357c11 */ /* 0x000fe4000f8e18ff */
[----:B------:R-:W-:Y:S02]  /*6860*/  CS2R R36, SRZ ;  /* 0x0000000000247805 */ /* 0x000fe4000001ff00 */
[----:B------:R-:W-:Y:S02]  /*6870*/  @P1 LOP3.LUT R0, R0, 0x1, RZ, 0xc0, !PT ;  /* 0x0000000100001812 */ /* 0x000fe400078ec0ff */
[----:B------:R-:W-:Y:S02]  /*6880*/  CS2R R30, SRZ ;  /* 0x00000000001e7805 */ /* 0x000fe4000001ff00 */
[----:B------:R-:W-:Y:S02]  /*6890*/  PLOP3.LUT P2, PT, PT, PT, UP1, 0x80, 0x8 ;  /* 0x000000000008781c */ /* 0x000fe40003f4f018 */
[----:B------:R-:W-:Y:S02]  /*68a0*/  CS2R R28, SRZ ;  /* 0x00000000001c7805 */ /* 0x000fe4000001ff00 */
[----:B------:R-:W-:Y:S01]  /*68b0*/  ISETP.NE.U32.OR P6, PT, R0, 0x1, !P1 ;  /* 0x000000010000780c */ /* 0x000fe20004fc5470 */
[----:B------:R-:W-:Y:S01]  /*68c0*/  VIADD R62, R56, UR43 ;  /* 0x0000002b383e7c36 */ /* 0x000fe20008000000 */
[----:B------:R-:W-:Y:S02]  /*68d0*/  LOP3.LUT P4, R54, R46, 0xff, RZ, 0xc0, !PT ;  /* 0x000000ff2e367812 */ /* 0x000fe4000788c0ff */
[----:B------:R-:W-:Y:S02]  /*68e0*/  SEL R2, RZ, 0xffffffff, P3 ;  /* 0xffffffffff027807 */ /* 0x000fe40001800000 */
[----:B------:R-:W-:Y:S03]  /*68f0*/  P2R R61, PR, RZ, 0x40 ;  /* 0x00000040ff3d7803 */ /* 0x000fe60000000000 */
[----:B------:R-:W-:Y:S04]  /*6900*/  @P2 SEL R2, R3, R2, !P4 ;  /* 0x0000000203022207 */ /* 0x000fe80006000000 */
[----:B------:R-:W-:Y:S02]  /*6910*/  @P6 SHF.L.U32 R0, R59, 0x1f, RZ ;  /* 0x0000001f3b006819 */ /* 0x000fe400000006ff */
[----:B------:R-:W-:Y:S02]  /*6920*/  LOP3.LUT R2, R2, 0x1, RZ, 0xc0, !PT ;  /* 0x0000000102027812 */ /* 0x000fe400078ec0ff */
[----:B------:R1:W2:Y:S02]  /*6930*/  @P6 SYNCS.PHASECHK.TRANS64.TRYWAIT P1, [UR43+0x60], R0 ;  /* 0x00006000ff0065a7 */ /* 0x0002a4000802112b */
[----:B------:R-:W-:Y:S04]  /*6940*/  ISETP.NE.U32.AND P5, PT, R2, 0x1, PT ;  /* 0x000000010200780c */ /* 0x000fe80003fa5070 */
[----:B------:R-:W-:Y:S02]  /*6950*/  P2R R64, PR, RZ, 0x20 ;  /* 0x00000020ff407803 */ /* 0x000fe40000000000 */
[----:B-1----:R-:W-:Y:S04]  /*6960*/  SHF.L.U32 R0, R58, 0x1f, RZ ;  /* 0x0000001f3a007819 */ /* 0x002fe800000006ff */
[----:B------:R1:W4:Y:S01]  /*6970*/  SYNCS.PHASECHK.TRANS64.TRYWAIT P0, [R53+URZ+0xd0], R0 ;  /* 0x0000d000350075a7 */ /* 0x00032200080011ff */
[----:B--2---:R-:W-:Y:S01]  /*6980*/  @P6 SEL R63, RZ, 0x1, !P1 ;  /* 0x00000001ff3f6807 */ /* 0x004fe20004800000 */
[----:B-1----:R-:W-:Y:S06]  /*6990*/  @!P6 BRA `(.L_x_111) ;  /* 0x000000000058e947 */ /* 0x002fec0003800000 */
[C---:B------:R-:W-:Y:S01]  /*69a0*/  VIADD R2, R62.reuse, 0x200 ;  /* 0x000002003e027836 */ /* 0x040fe20000000000 */
[----:B------:R-:W-:Y:S01]  /*69b0*/  LOP3.LUT P6, RZ, R45, 0x40, RZ, 0xc0, !PT ;  /* 0x000000402dff7812 */ /* 0x000fe200078cc0ff */
[----:B------:R-:W-:Y:S01]  /*69c0*/  BSSY B0, `(.L_x_112) ;  /* 0x000000e000007945 */ /* 0x000fe20003800000 */
[----:B------:R-:W-:Y:S01]  /*69d0*/  ISETP.NE.AND P2, PT, R63, RZ, PT ;  /* 0x000000ff3f00720c */ /* 0x000fe20003f45270 */
[----:B------:R-:W-:Y:S01]  /*69e0*/  @P5 VIADD R4, R62, 0x210 ;  /* 0x000002103e045836 */ /* 0x000fe20000000000 */
[----:B------:R-:W-:Y:S01]  /*69f0*/  PLOP3.LUT P1, PT, PT, PT, PT, 0x8, 0x80 ;  /* 0x000000000080781c */ /* 0x000fe20003f2e170 */
[----:B------:R-:W-:Y:S01]  /*6a00*/  IMAD.MOV.U32 R39, RZ, RZ, RZ ;  /* 0x000000ffff277224 */ /* 0x000fe200078e00ff */
[----:B------:R-:W-:Y:S02]  /*6a10*/  @P5 PLOP3.LUT P1, PT, P6, PT, PT, 0x80, 0x8 ;  /* 0x000000000008581c */ /* 0x000fe4000372f070 */
[----:B------:R-:W-:Y:S02]  /*6a20*/  CS2R R36, SRZ ;  /* 0x0000000000247805 */ /* 0x000fe4000001ff00 */
[----:B------:R-:W-:Y:S02]  /*6a30*/  CS2R R30, SRZ ;  /* 0x00000000001e7805 */ /* 0x000fe4000001ff00 */
[----:B------:R-:W-:Y:S07]  /*6a40*/  CS2R R28, SRZ ;  /* 0x00000000001c7805 */ /* 0x000fee000001ff00 */
[----:B------:R-:W-:Y:S01]  /*6a50*/  @P1 VIADD R4, R2, 0xfffffff0 ;  /* 0xfffffff002041836 */ /* 0x000fe20000000000 */
[----:B------:R-:W-:Y:S06]  /*6a60*/  @P2 BRA `(.L_x_113) ;  /* 0x00000000000c2947 */ /* 0x000fec0003800000 */
[----:B------:R-:W-:Y:S04]  /*6a70*/  SHF.L.U32 R3, R59, 0x1f, RZ ;  /* 0x0000001f3b037819 */ /* 0x000fe800000006ff */
[----:B------:R-:W1:Y:S02]  /*6a80*/  SYNCS.PHASECHK.TRANS64.TRYWAIT P1, [UR43+0x60], R3 ;  /* 0x00006003ff0075a7 */ /* 0x000e64000802112b */
[----:B-1----:R-:W-:Y:S05]  /*6a90*/  @!P1 BRA `(.L_x_114) ;  /* 0x00000030007c9947 */ /* 0x002fea0003800000 */
.L_x_113:
[----:B------:R-:W-:Y:S05]  /*6aa0*/  BSYNC B0 ;  /* 0x0000000000007941 */ /* 0x000fea0003800000 */
.L_x_112:
[----:B------:R-:W-:Y:S01]  /*6ab0*/  ISETP.NE.AND P1, PT, R64, RZ, PT ;  /* 0x000000ff4000720c */ /* 0x000fe20003f25270 */
[----:B------:R-:W-:Y:S11]  /*6ac0*/  HFMA2 R26, -RZ, RZ, 0, 5.9604644775390625e-08 ;  /* 0x00000001ff1a7431 */ /* 0x000ff600000001ff */
[----:B------:R-:W-:Y:S01]  /*6ad0*/  @!UPT UIADD3 URZ, UPT, UPT, URZ, URZ, URZ ;  /* 0x000000fffffff290 */ /* 0x000fe2000fffe0ff */
[----:B------:R2:W1:Y:S04]  /*6ae0*/  @P1 LDS.128 R36, [R4] ;  /* 0x0000000004241984 */ /* 0x0004680000000c00 */
[----:B------:R2:W1:Y:S02]  /*6af0*/  @P1 LDS.128 R28, [R56+UR43+0x200] ;  /* 0x0002002b381c1984 */ /* 0x0004640008000c00 */
.L_x_111:
[----:B------:R-:W-:Y:S05]  /*6b00*/  BSYNC B1 ;  /* 0x0000000000017941 */ /* 0x000fea0003800000 */
.L_x_110:
[----:B-1----:R-:W-:Y:S04]  /*6b10*/  SHF.R.U32.HI R2, RZ, 0x15, R25 ;  /* 0x00000015ff027819 */ /* 0x002fe80000011619 */
[----:B------:R-:W-:Y:S01]  /*6b20*/  LOP3.LUT P1, RZ, R2, 0x3, R47, 0x48, !PT ;  /* 0x0000000302ff7812 */ /* 0x000fe2000782482f */
[----:B------:R-:W-:Y:S01]  /*6b30*/  @!UPT UIADD3 URZ, UPT, UPT, URZ, URZ, URZ ;  /* 0x000000fffffff290 */ /* 0x000fe2000fffe0ff */
[----:B----4-:R-:W-:Y:S11]  /*6b40*/  @P0 BRA `(.L_x_115) ;  /* 0x0000000000080947 */ /* 0x010ff60003800000 */
[----:B------:R-:W1:Y:S02]  /*6b50*/  SYNCS.PHASECHK.TRANS64.TRYWAIT P0, [R53+URZ+0xd0], R0 ;  /* 0x0000d000350075a7 */ /* 0x000e6400080011ff */
[----:B-1----:R-:W-:Y:S05]  /*6b60*/  @!P0 BRA `(.L_x_116) ;  /* 0x0000003000608947 */ /* 0x002fea0003800000 */
.L_x_115:
[----:B------:R-:W-:Y:S05]  /*6b70*/  @!P1 BRA `(.L_x_117) ;  /* 0x0000000000409947 */ /* 0x000fea0003800000 */
[----:B------:R-:W4:Y:S01]  /*6b80*/  LDCU.64 UR8, c[0x4][0x70] ;  /* 0x01000e00ff0877ac */ /* 0x000f220008000a00 */
[----:B------:R-:W-:Y:S01]  /*6b90*/  MOV R3, 0x0 ;  /* 0x0000000000037802 */ /* 0x000fe20000000f00 */
[----:B------:R-:W-:Y:S02]  /*6ba0*/  HFMA2 R12, -RZ, RZ, 0, 5.9604644775390625e-08 ;  /* 0x00000001ff0c7431 */ /* 0x000fe400000001ff */
[----:B------:R-:W-:Y:S02]  /*6bb0*/  IMAD.MOV.U32 R8, RZ, RZ, 0x192 ;  /* 0x00000192ff087424 */ /* 0x000fe400078e00ff */
[----:B------:R-:W-:Y:S01]  /*6bc0*/  IMAD.MOV.U32 R13, RZ, RZ, RZ ;  /* 0x000000ffff0d7224 */ /* 0x000fe200078e00ff */
[----:B------:R-:W5:Y:S01]  /*6bd0*/  LDCU.64 UR6, c[0x4][0x78] ;  /* 0x01000f00ff0677ac */ /* 0x000f620008000a00 */
[----:B------:R-:W1:Y:S01]  /*6be0*/  LDC.64 R2, c[0x4][R3] ;  /* 0x0100000003027b82 */ /* 0x000e620000000a00 */
[----:B------:R-:W3:Y:S01]  /*6bf0*/  LDCU.64 UR4, c[0x4][0x10] ;  /* 0x01000200ff0477ac */ /* 0x000ee20008000a00 */
[----:B----4-:R-:W-:Y:S01]  /*6c00*/  MOV R5, UR9 ;  /* 0x0000000900057c02 */ /* 0x010fe20008000f00 */
[----:B--2---:R-:W-:Y:S01]  /*6c10*/  IMAD.U32 R4, RZ, RZ, UR8 ;  /* 0x00000008ff047e24 */ /* 0x004fe2000f8e00ff */
[----:B-----5:R-:W-:Y:S01]  /*6c20*/  MOV R7, UR7 ;  /* 0x0000000700077c02 */ /* 0x020fe20008000f00 */
[----:B------:R-:W-:Y:S01]  /*6c30*/  IMAD.U32 R6, RZ, RZ, UR6 ;  /* 0x00000006ff067e24 */ /* 0x000fe2000f8e00ff */
[----:B---3--:R-:W-:Y:S01]  /*6c40*/  MOV R11, UR5 ;  /* 0x00000005000b7c02 */ /* 0x008fe20008000f00 */
[----:B------:R-:W-:Y:S02]  /*6c50*/  IMAD.U32 R10, RZ, RZ, UR4 ;  /* 0x00000004ff0a7e24 */ /* 0x000fe4000f8e00ff */
[----:B------:R-:W-:Y:S07]  /*6c60*/  LEPC R20, `(.L_x_117) ;  /* 0x000000001014794e */ /* 0x000fee0000000000 */
[----:B-1----:R-:W-:Y:S05]  /*6c70*/  CALL.ABS.NOINC R2 ;  /* 0x0000000002007343 */ /* 0x002fea0003c00000 */
.L_x_117:
[----:B------:R-:W-:Y:S05]  /*6c80*/  WARPSYNC.ALL ;  /* 0x0000000000007948 */ /* 0x000fea0003800000 */
[----:B------:R-:W-:Y:S01]  /*6c90*/  R2UR UR4, R25 ;  /* 0x00000000190472ca */ /* 0x000fe200000e0000 */
[--C-:B------:R-:W-:Y:S01]  /*6ca0*/  HADD2.F32 R3, -RZ, R28.reuse.H0_H0 ;  /* 0x2000001cff037230 */ /* 0x100fe20000004100 */
[----:B------:R-:W-:Y:S01]  /*6cb0*/  MOV R65, 0x10 ;  /* 0x0000001000417802 */ /* 0x000fe20000000f00 */
[--C-:B------:R-:W-:Y:S01]  /*6cc0*/  HADD2.F32 R20, -RZ, R29.reuse.H0_H0 ;  /* 0x2000001dff147230 */ /* 0x100fe20000004100 */
[----:B------:R-:W-:Y:S01]  /*6cd0*/  LOP3.LUT P6, RZ, R45, 0x40, RZ, 0xc0, !PT ;  /* 0x000000402dff7812 */ /* 0x000fe200078cc0ff */
[----:B------:R-:W-:Y:S01]  /*6ce0*/  HADD2.F32 R21, -RZ, R29.H1_H1 ;  /* 0x3000001dff157230 */ /* 0x000fe20000004100 */
[----:B------:R-:W-:Y:S01]  /*6cf0*/  ISETP.NE.AND P0, PT, R60, RZ, PT ;  /* 0x000000ff3c00720c */ /* 0x000fe20003f05270 */
[----:B------:R-:W-:Y:S01]  /*6d00*/  BSSY.RECONVERGENT B0, `(.L_x_118) ;  /* 0x0000052000007945 */ /* 0x000fe20003800200 */
[----:B------:R-:W-:Y:S04]  /*6d10*/  SEL R65, R65, 0xfffffff0, !P6 ;  /* 0xfffffff041417807 */ /* 0x000fe80007000000 */
[----:B------:R-:W-:Y:S01]  /*6d20*/  IADD3 R62, PT, PT, R62, R65, RZ ;  /* 0x000000413e3e7210 */ /* 0x000fe20007ffe0ff */
[----:B--2---:R-:W1:Y:S02]  /*6d30*/  LDTM.x16 R4, tmem[UR4] ;  /* 0x00000004000479ee */ /* 0x004e640008240000 */
[C---:B-1-3--:R-:W-:Y:S01]  /*6d40*/  FMUL R0, R24.reuse, R4 ;  /* 0x0000000418007220 */ /* 0x04afe20000400000 */
[----:B------:R-:W-:Y:S02]  /*6d50*/  HADD2.F32 R4, -RZ, R28.H1_H1 ;  /* 0x3000001cff047230 */ /* 0x000fe40000004100 */
[C---:B------:R-:W-:Y:S01]  /*6d60*/  FMUL R2, R24.reuse, R5 ;  /* 0x0000000518027220 */ /* 0x040fe20000400000 */
[C---:B------:R-:W-:Y:S01]  /*6d70*/  FMUL R7, R24.reuse, R7 ;  /* 0x0000000718077220 */ /* 0x040fe20000400000 */
[C---:B------:R-:W-:Y:S01]  /*6d80*/  FFMA R0, R27.reuse, R3, R0 ;  /* 0x000000031b007223 */ /* 0x040fe20000000000 */
[C---:B------:R-:W-:Y:S01]  /*6d90*/  FMUL R3, R24.reuse, R6 ;  /* 0x0000000618037220 */ /* 0x040fe20000400000 */
[C---:B------:R-:W-:Y:S01]  /*6da0*/  FFMA R2, R27.reuse, R4, R2 ;  /* 0x000000041b027223 */ /* 0x040fe20000000002 */
[C---:B------:R-:W-:Y:S01]  /*6db0*/  FMUL R4, R24.reuse, R8 ;  /* 0x0000000818047220 */ /* 0x040fe20000400000 */
[C---:B------:R-:W-:Y:S01]  /*6dc0*/  FMUL R8, R24.reuse, R12 ;  /* 0x0000000c18087220 */ /* 0x040fe20000400000 */
[----:B------:R-:W-:Y:S01]  /*6dd0*/  FMUL R12, R24, R16 ;  /* 0x00000010180c7220 */ /* 0x000fe20000400000 */
[--C-:B------:R-:W-:Y:S01]  /*6de0*/  HADD2.F32 R16, -RZ, R30.reuse.H0_H0 ;  /* 0x2000001eff107230 */ /* 0x100fe20000004100 */
[----:B------:R-:W-:Y:S01]  /*6df0*/  F2FP.F16.F32.PACK_AB R32, R2, R0 ;  /* 0x000000000220723e */ /* 0x000fe200000000ff */
[----:B------:R-:W-:Y:S02]  /*6e00*/  HADD2.F32 R0, -RZ, R30.H1_H1 ;  /* 0x3000001eff007230 */ /* 0x000fe40000004100 */
[C---:B------:R-:W-:Y:S01]  /*6e10*/  FMUL R5, R24.reuse, R9 ;  /* 0x0000000918057220 */ /* 0x040fe20000400000 */
[C---:B------:R-:W-:Y:S01]  /*6e20*/  FFMA R3, R27.reuse, R20, R3 ;  /* 0x000000141b037223 */ /* 0x040fe20000000003 */
[C---:B------:R-:W-:Y:S01]  /*6e30*/  FFMA R7, R27.reuse, R21, R7 ;  /* 0x000000151b077223 */ /* 0x040fe20000000007 */
[--C-:B------:R-:W-:Y:S02]  /*6e40*/  HADD2.F32 R2, -RZ, R31.reuse.H0_H0 ;  /* 0x2000001fff027230 */ /* 0x100fe40000004100 */
[C---:B------:R-:W-:Y:S01]  /*6e50*/  FFMA R4, R27.reuse, R16, R4 ;  /* 0x000000101b047223 */ /* 0x040fe20000000004 */
[C---:B------:R-:W-:Y:S01]  /*6e60*/  FMUL R6, R24.reuse, R10 ;  /* 0x0000000a18067220 */ /* 0x040fe20000400000 */
[C---:B------:R-:W-:Y:S01]  /*6e70*/  FFMA R5, R27.reuse, R0, R5 ;  /* 0x000000001b057223 */ /* 0x040fe20000000005 */
[----:B------:R-:W-:Y:S02]  /*6e80*/  HADD2.F32 R16, -RZ, R31.H1_H1 ;  /* 0x3000001fff107230 */ /* 0x000fe40000004100 */
[C---:B------:R-:W-:Y:S01]  /*6e90*/  FMUL R11, R24.reuse, R11 ;  /* 0x0000000b180b7220 */ /* 0x040fe20000400000 */
[--C-:B------:R-:W-:Y:S02]  /*6ea0*/  HADD2.F32 R0, -RZ, R36.reuse.H0_H0 ;  /* 0x20000024ff007230 */ /* 0x100fe40000004100 */
[----:B------:R-:W-:Y:S01]  /*6eb0*/  FFMA R6, R27, R2, R6 ;  /* 0x000000021b067223 */ /* 0x000fe20000000006 */
[----:B------:R-:W-:Y:S01]  /*6ec0*/  F2FP.F16.F32.PACK_AB R33, R7, R3 ;  /* 0x000000030721723e */ /* 0x000fe200000000ff */
[----:B------:R-:W-:Y:S02]  /*6ed0*/  HADD2.F32 R2, -RZ, R36.H1_H1 ;  /* 0x30000024ff027230 */ /* 0x000fe40000004100 */
[C---:B------:R-:W-:Y:S01]  /*6ee0*/  FFMA R11, R27.reuse, R16, R11 ;  /* 0x000000101b0b7223 */ /* 0x040fe2000000000b */
[C---:B------:R-:W-:Y:S01]  /*6ef0*/  FMUL R9, R24.reuse, R13 ;  /* 0x0000000d18097220 */ /* 0x040fe20000400000 */
[--C-:B------:R-:W-:Y:S02]  /*6f00*/  HADD2.F32 R3, -RZ, R37.reuse.H0_H0 ;  /* 0x20000025ff037230 */ /* 0x100fe40000004100 */
[C---:B------:R-:W-:Y:S01]  /*6f10*/  FFMA R8, R27.reuse, R0, R8 ;  /* 0x000000001b087223 */ /* 0x040fe20000000008 */
[C---:B------:R-:W-:Y:S01]  /*6f20*/  FMUL R10, R24.reuse, R14 ;  /* 0x0000000e180a7220 */ /* 0x040fe20000400000 */
[----:B------:R-:W-:Y:S02]  /*6f30*/  HADD2.F32 R0, -RZ, R37.H1_H1 ;  /* 0x30000025ff007230 */ /* 0x000fe40000004100 */
[C---:B------:R-:W-:Y:S01]  /*6f40*/  FMUL R15, R24.reuse, R15 ;  /* 0x0000000f180f7220 */ /* 0x040fe20000400000 */
[C---:B------:R-:W-:Y:S01]  /*6f50*/  FFMA R9, R27.reuse, R2, R9 ;  /* 0x000000021b097223 */ /* 0x040fe20000000009 */
[----:B------:R-:W-:Y:S01]  /*6f60*/  FFMA R10, R27, R3, R10 ;  /* 0x000000031b0a7223 */ /* 0x000fe2000000000a */
[--C-:B------:R-:W-:Y:S01]  /*6f70*/  HADD2.F32 R2, -RZ, R38.reuse.H0_H0 ;  /* 0x20000026ff027230 */ /* 0x100fe20000004100 */
[----:B------:R-:W-:Y:S01]  /*6f80*/  F2FP.F16.F32.PACK_AB R34, R5, R4 ;  /* 0x000000040522723e */ /* 0x000fe200000000ff */
[----:B------:R-:W-:Y:S02]  /*6f90*/  HADD2.F32 R3, -RZ, R38.H1_H1 ;  /* 0x30000026ff037230 */ /* 0x000fe40000004100 */
[----:B------:R-:W-:Y:S01]  /*6fa0*/  FFMA R15, R27, R0, R15 ;  /* 0x000000001b0f7223 */ /* 0x000fe2000000000f */
[C---:B------:R-:W-:Y:S01]  /*6fb0*/  FMUL R13, R24.reuse, R17 ;  /* 0x00000011180d7220 */ /* 0x040fe20000400000 */
[--C-:B------:R-:W-:Y:S02]  /*6fc0*/  HADD2.F32 R4, -RZ, R39.reuse.H0_H0 ;  /* 0x20000027ff047230 */ /* 0x100fe40000004100 */
[C---:B------:R-:W-:Y:S01]  /*6fd0*/  FMUL R14, R24.reuse, R18 ;  /* 0x00000012180e7220 */ /* 0x040fe20000400000 */
[----:B------:R-:W-:Y:S02]  /*6fe0*/  HADD2.F32 R0, -RZ, R39.H1_H1 ;  /* 0x30000027ff007230 */ /* 0x000fe40000004100 */
[----:B------:R-:W-:Y:S01]  /*6ff0*/  FMUL R19, R24, R19 ;  /* 0x0000001318137220 */ /* 0x000fe20000400000 */
[----:B------:R-:W-:Y:S01]  /*7000*/  F2FP.F16.F32.PACK_AB R35, R11, R6 ;  /* 0x000000060b23723e */ /* 0x000fe200000000ff */
[C---:B------:R-:W-:Y:S01]  /*7010*/  FFMA R12, R27.reuse, R2, R12 ;  /* 0x000000021b0c7223 */ /* 0x040fe2000000000c */
[C---:B------:R-:W-:Y:S01]  /*7020*/  FFMA R13, R27.reuse, R3, R13 ;  /* 0x000000031b0d7223 */ /* 0x040fe2000000000d */
[C---:B------:R-:W-:Y:S01]  /*7030*/  FFMA R14, R27.reuse, R4, R14 ;  /* 0x000000041b0e7223 */ /* 0x040fe2000000000e */
[----:B------:R-:W-:Y:S01]  /*7040*/  FFMA R19, R27, R0, R19 ;  /* 0x000000001b137223 */ /* 0x000fe20000000013 */
[----:B------:R1:W-:Y:S01]  /*7050*/  STS.128 [R56+UR43+0x200], R32 ;  /* 0x0002002038007988 */ /* 0x0003e20008000c2b */
[----:B------:R-:W-:Y:S02]  /*7060*/  F2FP.F16.F32.PACK_AB R8, R9, R8 ;  /* 0x000000080908723e */ /* 0x000fe400000000ff */
[----:B------:R-:W-:Y:S02]  /*7070*/  F2FP.F16.F32.PACK_AB R9, R15, R10 ;  /* 0x0000000a0f09723e */ /* 0x000fe400000000ff */
[----:B------:R-:W-:Y:S02]  /*7080*/  F2FP.F16.F32.PACK_AB R10, R13, R12 ;  /* 0x0000000c0d0a723e */ /* 0x000fe400000000ff */
[----:B------:R-:W-:Y:S05]  /*7090*/  F2FP.F16.F32.PACK_AB R11, R19, R14 ;  /* 0x0000000e130b723e */ /* 0x000fea00000000ff */
[----:B------:R1:W-:Y:S01]  /*70a0*/  STS.128 [R62+0x200], R8 ;  /* 0x000200083e007388 */ /* 0x0003e20000000c00 */
[----:B------:R-:W-:Y:S01]  /*70b0*/  @!PT LDS RZ, [RZ] ;  /* 0x00000000fffff984 */ /* 0x000fe20000000800 */
[----:B------:R-:W-:Y:S01]  /*70c0*/  @!PT LDS RZ, [RZ] ;  /* 0x00000000fffff984 */ /* 0x000fe20000000800 */
[----:B------:R-:W-:Y:S01]  /*70d0*/  @!PT LDS RZ, [RZ] ;  /* 0x00000000fffff984 */ /* 0x000fe20000000800 */
[----:B------:R-:W-:Y:S01]  /*70e0*/  @!PT LDS RZ, [RZ] ;  /* 0x00000000fffff984 */ /* 0x000fe20000000800 */
[----:B------:R2:W-:Y:S07]  /*70f0*/  MEMBAR.ALL.CTA ;  /* 0x0000000000007992 */ /* 0x0005ee0000008000 */
[----:B--2---:R-:W2:Y:S02]  /*7100*/  FENCE.VIEW.ASYNC.S ;  /* 0x00000000000073c6 */ /* 0x004ea40000000000 */
[----:B--2---:R-:W-:Y:S06]  /*7110*/  BAR.SYNC.DEFER_BLOCKING 0x1, 0x80 ;  /* 0x0042000000007b1d */ /* 0x004fec0000010000 */
[----:B------:R-:W-:Y:S05]  /*7120*/  @P0 BRA `(.L_x_119) ;  /* 0x00000000003c0947 */ /* 0x000fea0003800000 */
[----:B------:R-:W2:Y:S01]  /*7130*/  LDCU.64 UR6, c[0x0][0x348] ;  /* 0x00006900ff0677ac */ /* 0x000ea20008000a00 */
[----:B------:R-:W-:Y:S01]  /*7140*/  UIADD3 UR4, UPT, UPT, UR43, 0x200, URZ ;  /* 0x000002002b047890 */ /* 0x000fe2000fffe0ff */
[----:B------:R-:W-:Y:S01]  /*7150*/  UMOV UR51, UR36 ;  /* 0x0000002400337c82 */ /* 0x000fe20008000000 */
[----:B------:R-:W-:Y:S02]  /*7160*/  UIADD3 UR9, UPT, UPT, UR49, 0x40, URZ ;  /* 0x0000004031097890 */ /* 0x000fe4000fffe0ff */
[----:B------:R-:W-:Y:S02]  /*7170*/  UIADD3 UR8, UPT, UPT, UR43, 0xa00, URZ ;  /* 0x00000a002b087890 */ /* 0x000fe4000fffe0ff */
[----:B------:R-:W-:Y:S01]  /*7180*/  MOV R52, UR4 ;  /* 0x0000000400347c02 */ /* 0x000fe20008000f00 */
[----:B------:R-:W-:Y:S01]  /*7190*/  UMOV UR10, UR50 ;  /* 0x00000032000a7c82 */ /* 0x000fe20008000000 */
[----:B------:R-:W-:Y:S02]  /*71a0*/  UMOV UR11, UR36 ;  /* 0x00000024000b7c82 */ /* 0x000fe40008000000 */
[----:B------:R-:W-:Y:S01]  /*71b0*/  R2UR UR48, R52 ;  /* 0x00000000343072ca */ /* 0x000fe200000e0000 */
[----:B--2---:R-:W-:Y:S04]  /*71c0*/  UIADD3 UR4, UP0, UPT, UR6, 0x680, URZ ;  /* 0x0000068006047890 */ /* 0x004fe8000ff1e0ff */
[----:B------:R-:W-:Y:S09]  /*71d0*/  UIADD3.X UR5, UPT, UPT, URZ, UR7, URZ, UP0, !UPT ;  /* 0x00000007ff057290 */ /* 0x000ff200087fe4ff */
[----:B------:R2:W-:Y:S01]  /*71e0*/  UTMASTG.3D [UR48], [UR4] ;  /* 0x00000030040073b5 */ /* 0x0005e20008010000 */
[----:B------:R2:W-:Y:S01]  /*71f0*/  UTMASTG.3D [UR8], [UR4] ;  /* 0x00000008040073b5 */ /* 0x0005e20008010000 */
[----:B------:R0:W-:Y:S01]  /*7200*/  UTMACMDFLUSH ;  /* 0x00000000000079b7 */ /* 0x0001e20000000000 */
[----:B--2---:R-:W-:Y:S04]  /*7210*/  DEPBAR.LE SB0, 0x1 ;  /* 0x000080400000791a */ /* 0x004fe80000000000 */
.L_x_119:
[----:B------:R-:W-:Y:S05]  /*7220*/  BSYNC.RECONVERGENT B0 ;  /* 0x0000000000007941 */ /* 0x000fea0003800200 */
.L_x_118:
[----:B------:R-:W-:Y:S01]  /*7230*/  BAR.SYNC.DEFER_BLOCKING 0x1, 0x80 ;  /* 0x0042000000007b1d */ /* 0x000fe20000010000 */
[----:B------:R-:W-:Y:S01]  /*7240*/  ISETP.NE.AND P1, PT, R61, RZ, PT ;  /* 0x000000ff3d00720c */ /* 0x000fe20003f25270 */
[----:B------:R-:W-:Y:S01]  /*7250*/  UISETP.NE.AND UP0, UPT, UR52, URZ, UPT ;  /* 0x000000ff3400728c */ /* 0x000fe2000bf05270 */
[----:B------:R-:W-:Y:S11]  /*7260*/  LEA R2, R26, UR43, 0x3 ;  /* 0x0000002b1a027c11 */ /* 0x000ff6000f8e18ff */
[----:B------:R-:W-:Y:S01]  /*7270*/  @P1 SHF.L.U32 R3, R59, 0x1f, RZ ;  /* 0x0000001f3b031819 */ /* 0x000fe200000006ff */
[----:B------:R-:W-:Y:S06]  /*7280*/  BRA.U !UP0, `(.L_x_120) ;  /* 0x0000000108247547 */ /* 0x000fec000b800000 */
[----:B------:R-:W-:Y:S01]  /*7290*/  IMAD.U32 R4, RZ, RZ, UR46 ;  /* 0x0000002eff047e24 */ /* 0x000fe2000f8e00ff */
[----:B------:R-:W-:Y:S01]  /*72a0*/  MOV R0, UR47 ;  /* 0x0000002f00007c02 */ /* 0x000fe20008000f00 */
[----:B------:R-:W-:Y:S03]  /*72b0*/  UIADD3 UR4, UPT, UPT, UR46, 0x1, URZ ;  /* 0x000000012e047890 */ /* 0x000fe6000fffe0ff */
[----:B------:R-:W-:Y:S01]  /*72c0*/  @P1 LEA R4, R4, UR43, 0x3 ;  /* 0x0000002b04041c11 */ /* 0x000fe2000f8e18ff */
[----:B------:R-:W-:Y:S04]  /*72d0*/  UISETP.NE.AND UP0, UPT, UR4, 0x4, UPT ;  /* 0x000000040400788c */ /* 0x000fe8000bf05270 */
[----:B------:R-:W-:Y:S01]  /*72e0*/  @P1 VIADD R4, R4, 0x80 ;  /* 0x0000008004041836 */ /* 0x000fe20000000000 */
[----:B------:R-:W-:Y:S04]  /*72f0*/  USEL UR46, UR4, URZ, UP0 ;  /* 0x000000ff042e7287 */ /* 0x000fe80008000000 */
[----:B------:R-:W-:Y:S04]  /*7300*/  @P1 PRMT R0, R0, 0x654, R4 ;  /* 0x0000065400001816 */ /* 0x000fe80000000004 */
[----:B------:R2:W-:Y:S04]  /*7310*/  @P1 SYNCS.ARRIVE.TRANS64.RED.A1T0 RZ, [R0+URZ], RZ ;  /* 0x000000ff00ff19a7 */ /* 0x0005e800081004ff */
.L_x_120:
[----:B------:R-:W3:Y:S01]  /*7320*/  @P1 SYNCS.PHASECHK.TRANS64.TRYWAIT P0, [R2+URZ+0x60], R3 ;  /* 0x00006003020015a7 */ /* 0x000ee200080011ff */
[----:B------:R-:W-:Y:S01]  /*7330*/  BSSY B1, `(.L_x_121) ;  /* 0x0000012000017945 */ /* 0x000fe20003800000 */
[----:B---3--:R-:W-:Y:S03]  /*7340*/  @P1 SEL R63, RZ, 0x1, !P0 ;  /* 0x00000001ff3f1807 */ /* 0x008fe60004000000 */
[----:B------:R-:W-:Y:S05]  /*7350*/  @!P1 BRA `(.L_x_122) ;  /* 0x00000000003c9947 */ /* 0x000fea0003800000 */
[----:B------:R-:W-:Y:S01]  /*7360*/  ISETP.NE.AND P1, PT, R64, RZ, PT ;  /* 0x000000ff4000720c */ /* 0x000fe20003f25270 */
[----:B------:R-:W-:Y:S01]  /*7370*/  BSSY B0, `(.L_x_123) ;  /* 0x0000009000007945 */ /* 0x000fe20003800000 */
[----:B------:R-:W-:Y:S11]  /*7380*/  ISETP.NE.AND P0, PT, R63, RZ, PT ;  /* 0x000000ff3f00720c */ /* 0x000ff60003f05270 */
[----:B------:R-:W-:Y:S05]  /*7390*/  @P1 IMAD R4, R26, 0x1000, R56 ;  /* 0x000010001a041824 */ /* 0x000fea00078e0238 */
[----:B------:R-:W-:Y:S05]  /*73a0*/  @P1 IADD3 R3, PT, PT, R4, UR43, RZ ;  /* 0x0000002b04031c10 */ /* 0x000fea000fffe0ff */
[----:B------:R-:W-:Y:S01]  /*73b0*/  @P1 IMAD.IADD R3, R65, 0x1, R3 ;  /* 0x0000000141031824 */ /* 0x000fe200078e0203 */
[----:B------:R-:W-:Y:S06]  /*73c0*/  @P0 BRA `(.L_x_124) ;  /* 0x00000000000c0947 */ /* 0x000fec0003800000 */
[----:B--2---:R-:W-:Y:S04]  /*73d0*/  SHF.L.U32 R0, R59, 0x1f, RZ ;  /* 0x0000001f3b007819 */ /* 0x004fe800000006ff */
[----:B------:R-:W2:Y:S02]  /*73e0*/  SYNCS.PHASECHK.TRANS64.TRYWAIT P0, [R2+URZ+0x60], R0 ;  /* 0x00006000020075a7 */ /* 0x000ea400080011ff */
[----:B--2---:R-:W-:Y:S05]  /*73f0*/  @!P0 BRA `(.L_x_125) ;  /* 0x0000002800508947 */ /* 0x004fea0003800000 */
.L_x_124:
[----:B------:R-:W-:Y:S05]  /*7400*/  BSYNC B0 ;  /* 0x0000000000007941 */ /* 0x000fea0003800000 */
.L_x_123:
[----:B------:R-:W-:Y:S02]  /*7410*/  ISETP.NE.AND P0, PT, R64, RZ, PT ;  /* 0x000000ff4000720c */ /* 0x000fe40003f05270 */
[----:B------:R-:W-:Y:S11]  /*7420*/  IADD3 R26, PT, PT, R26, 0x1, RZ ;  /* 0x000000011a1a7810 */ /* 0x000ff60007ffe0ff */
[----:B------:R3:W4:Y:S04]  /*7430*/  @P0 LDS.128 R28, [R4+UR43+0x200] ;  /* 0x0002002b041c0984 */ /* 0x0007280008000c00 */
[----:B------:R3:W1:Y:S02]  /*7440*/  @P0 LDS.128 R36, [R3+0x200] ;  /* 0x0002000003240984 */ /* 0x0006640000000c00 */
.L_x_122:
[----:B------:R-:W-:Y:S05]  /*7450*/  BSYNC B1 ;  /* 0x0000000000017941 */ /* 0x000fea0003800000 */
.L_x_121:
[----:B--2---:R-:W-:Y:S05]  /*7460*/  VIADD R0, R25, 0x10 ;  /* 0x0000001019007836 */ /* 0x004fea0000000000 */
[----:B------:R-:W-:Y:S04]  /*7470*/  SHF.R.U32.HI R0, RZ, 0x15, R0 ;  /* 0x00000015ff007819 */ /* 0x000fe80000011600 */
[----:B------:R-:W-:Y:S11]  /*7480*/  LOP3.LUT P0, RZ, R0, 0x3, R47, 0x48, !PT ;  /* 0x0000000300ff7812 */ /* 0x000ff6000780482f */
[----:B------:R-:W-:Y:S02]  /*7490*/  @!UPT UIADD3 URZ, UPT, UPT, URZ, URZ, URZ ;  /* 0x000000fffffff290 */ /* 0x000fe4000fffe0ff */
[----:B------:R-:W-:Y:S05]  /*74a0*/  @!P0 BRA `(.L_x_126) ;  /* 0x0000000000408947 */ /* 0x000fea0003800000 */
[----:B------:R-:W2:Y:S01]  /*74b0*/  LDCU.64 UR8, c[0x4][0x70] ;  /* 0x01000e00ff0877ac */ /* 0x000ea20008000a00 */
[----:B---3--:R-:W-:Y:S01]  /*74c0*/  MOV R3, 0x0 ;  /* 0x0000000000037802 */ /* 0x008fe20000000f00 */
[----:B------:R-:W-:Y:S02]  /*74d0*/  HFMA2 R12, -RZ, RZ, 0, 5.9604644775390625e-08 ;  /* 0x00000001ff0c7431 */ /* 0x000fe400000001ff */
[----:B-1----:R-:W-:Y:S02]  /*74e0*/  IMAD.MOV.U32 R8, RZ, RZ, 0x192 ;  /* 0x00000192ff087424 */ /* 0x002fe400078e00ff */
[----:B------:R-:W-:Y:S01]  /*74f0*/  IMAD.MOV.U32 R13, RZ, RZ, RZ ;  /* 0x000000ffff0d7224 */ /* 0x000fe200078e00ff */
[----:B------:R-:W1:Y:S01]  /*7500*/  LDCU.64 UR6, c[0x4][0x78] ;  /* 0x01000f00ff0677ac */ /* 0x000e620008000a00 */
[----:B------:R-:W3:Y:S01]  /*7510*/  LDC.64 R2, c[0x4][R3] ;  /* 0x0100000003027b82 */ /* 0x000ee20000000a00 */
[----:B------:R-:W5:Y:S01]  /*7520*/  LDCU.64 UR4, c[0x4][0x10] ;  /* 0x01000200ff0477ac */ /* 0x000f620008000a00 */
[----:B--2---:R-:W-:Y:S01]  /*7530*/  MOV R5, UR9 ;  /* 0x0000000900057c02 */ /* 0x004fe20008000f00 */
[----:B------:R-:W-:Y:S01]  /*7540*/  IMAD.U32 R4, RZ, RZ, UR8 ;  /* 0x00000008ff047e24 */ /* 0x000fe2000f8e00ff */
[----:B-1----:R-:W-:Y:S01]  /*7550*/  MOV R7, UR7 ;  /* 0x0000000700077c02 */ /* 0x002fe20008000f00 */
[----:B------:R-:W-:Y:S01]  /*7560*/  IMAD.U32 R6, RZ, RZ, UR6 ;  /* 0x00000006ff067e24 */ /* 0x000fe2000f8e00ff */
[----:B-----5:R-:W-:Y:S01]  /*7570*/  MOV R11, UR5 ;  /* 0x00000005000b7c02 */ /* 0x020fe20008000f00 */
[----:B------:R-:W-:Y:S02]  /*7580*/  IMAD.U32 R10, RZ, RZ, UR4 ;  /* 0x00000004ff0a7e24 */ /* 0x000fe4000f8e00ff */
[----:B------:R-:W-:Y:S07]  /*7590*/  LEPC R20, `(.L_x_126) ;  /* 0x000000001014794e */ /* 0x000fee0000000000 */
[----:B---34-:R-:W-:Y:S05]  /*75a0*/  CALL.ABS.NOINC R2 ;  /* 0x0000000002007343 */ /* 0x018fea0003c00000 */
.L_x_126:
[----:B------:R-:W-:Y:S01]  /*75b0*/  ISETP.NE.AND P6, PT, R61, RZ, PT ;  /* 0x000000ff3d00720c */ /* 0x000fe20003fc5270 */
[----:B------:R-:W-:Y:S05]  /*75c0*/  WARPSYNC.ALL ;  /* 0x0000000000007948 */ /* 0x000fea0003800000 */
[----:B------:R-:W-:Y:S01]  /*75d0*/  R2UR UR4, R25 ;  /* 0x00000000190472ca */ /* 0x000fe200000e0000 */
[----:B---34-:R-:W-:Y:S01]  /*75e0*/  HADD2.F32 R3, -RZ, R28.H0_H0 ;  /* 0x2000001cff037230 */ /* 0x018fe20000004100 */
[----:B------:R-:W-:Y:S01]  /*75f0*/  ISETP.NE.AND P0, PT, R60, RZ, PT ;  /* 0x000000ff3c00720c */ /* 0x000fe20003f05270 */
[----:B------:R-:W-:Y:S01]  /*7600*/  HADD2.F32 R20, -RZ, R30.H0_H0 ;  /* 0x2000001eff147230 */ /* 0x000fe20000004100 */
[----:B------:R-:W-:Y:S09]  /*7610*/  BSSY.RECONVERGENT B0, `(.L_x_127) ;  /* 0x0000058000007945 */ /* 0x000ff20003800200 */
[----:B-1----:R-:W1:Y:S02]  /*7620*/  LDTM.x16 R4, tmem[UR4+0x10] ;  /* 0x00001004000479ee */ /* 0x002e640008240000 */
[C---:B-1----:R-:W-:Y:S01]  /*7630*/  FMUL R0, R24.reuse, R4 ;  /* 0x0000000418007220 */ /* 0x042fe20000400000 */
[----:B------:R-:W-:Y:S02]  /*7640*/  HADD2.F32 R4, -RZ, R28.H1_H1 ;  /* 0x3000001cff047230 */ /* 0x000fe40000004100 */
[C---:B------:R-:W-:Y:S01]  /*7650*/  FMUL R2, R24.reuse, R5 ;  /* 0x0000000518027220 */ /* 0x040fe20000400000 */
[--C-:B------:R-:W-:Y:S02]  /*7660*/  HADD2.F32 R5, -RZ, R29.reuse.H0_H0 ;  /* 0x2000001dff057230 */ /* 0x100fe40000004100 */
[C---:B------:R-:W-:Y:S01]  /*7670*/  FFMA R0, R27.reuse, R3, R0 ;  /* 0x000000031b007223 */ /* 0x040fe20000000000 */
[C---:B------:R-:W-:Y:S01]  /*7680*/  FMUL R3, R24.reuse, R6 ;  /* 0x0000000618037220 */ /* 0x040fe20000400000 */
[----:B------:R-:W-:Y:S02]  /*7690*/  HADD2.F32 R6, -RZ, R29.H1_H1 ;  /* 0x3000001dff067230 */ /* 0x000fe40000004100 */
[C---:B------:R-:W-:Y:S01]  /*76a0*/  FFMA R2, R27.reuse, R4, R2 ;  /* 0x000000041b027223 */ /* 0x040fe20000000002 */
[C---:B------:R-:W-:Y:S01]  /*76b0*/  FMUL R7, R24.reuse, R7 ;  /* 0x0000000718077220 */ /* 0x040fe20000400000 */
[C---:B------:R-:W-:Y:S01]  /*76c0*/  FFMA R3, R27.reuse, R5, R3 ;  /* 0x000000051b037223 */ /* 0x040fe20000000003 */
[C---:B------:R-:W-:Y:S01]  /*76d0*/  FMUL R4, R24.reuse, R8 ;  /* 0x0000000818047220 */ /* 0x040fe20000400000 */
[----:B------:R-:W-:Y:S01]  /*76e0*/  FMUL R5, R24, R9 ;  /* 0x0000000918057220 */ /* 0x000fe20000400000 */
[----:B------:R-:W-:Y:S01]  /*76f0*/  F2FP.F16.F32.PACK_AB R32, R2, R0 ;  /* 0x000000000220723e */ /* 0x000fe200000000ff */
[C---:B------:R-:W-:Y:S01]  /*7700*/  FFMA R7, R27.reuse, R6, R7 ;  /* 0x000000061b077223 */ /* 0x040fe20000000007 */
[----:B------:R-:W-:Y:S02]  /*7710*/  HADD2.F32 R0, -RZ, R30.H1_H1 ;  /* 0x3000001eff007230 */ /* 0x000fe40000004100 */
[----:B------:R-:W-:Y:S01]  /*7720*/  FFMA R4, R27, R20, R4 ;  /* 0x000000141b047223 */ /* 0x000fe20000000004 */
[--C-:B------:R-:W-:Y:S02]  /*7730*/  HADD2.F32 R2, -RZ, R31.reuse.H0_H0 ;  /* 0x2000001fff027230 */ /* 0x100fe40000004100 */
[C---:B------:R-:W-:Y:S01]  /*7740*/  FMUL R6, R24.reuse, R10 ;  /* 0x0000000a18067220 */ /* 0x040fe20000400000 */
[----:B------:R-:W-:Y:S01]  /*7750*/  F2FP.F16.F32.PACK_AB R33, R7, R3 ;  /* 0x000000030721723e */ /* 0x000fe200000000ff */
[----:B------:R-:W-:Y:S02]  /*7760*/  HADD2.F32 R3, -RZ, R31.H1_H1 ;  /* 0x3000001fff037230 */ /* 0x000fe40000004100 */
[C---:B------:R-:W-:Y:S01]  /*7770*/  FFMA R5, R27.reuse, R0, R5 ;  /* 0x000000001b057223 */ /* 0x040fe20000000005 */
[C---:B------:R-:W-:Y:S01]  /*7780*/  FMUL R11, R24.reuse, R11 ;  /* 0x0000000b180b7220 */ /* 0x040fe20000400000 */
[--C-:B------:R-:W-:Y:S02]  /*7790*/  HADD2.F32 R7, -RZ, R36.reuse.H0_H0 ;  /* 0x20000024ff077230 */ /* 0x100fe40000004100 */
[C---:B------:R-:W-:Y:S01]  /*77a0*/  FMUL R8, R24.reuse, R12 ;  /* 0x0000000c18087220 */ /* 0x040fe20000400000 */
[----:B------:R-:W-:Y:S02]  /*77b0*/  HADD2.F32 R0, -RZ, R36.H1_H1 ;  /* 0x30000024ff007230 */ /* 0x000fe40000004100 */
[C---:B------:R-:W-:Y:S01]  /*77c0*/  FMUL R9, R24.reuse, R13 ;  /* 0x0000000d18097220 */ /* 0x040fe20000400000 */
[C---:B------:R-:W-:Y:S01]  /*77d0*/  FFMA R6, R27.reuse, R2, R6 ;  /* 0x000000021b067223 */ /* 0x040fe20000000006 */
[C---:B------:R-:W-:Y:S01]  /*77e0*/  FFMA R11, R27.reuse, R3, R11 ;  /* 0x000000031b0b7223 */ /* 0x040fe2000000000b */
[C---:B------:R-:W-:Y:S01]  /*77f0*/  FFMA R8, R27.reuse, R7, R8 ;  /* 0x000000071b087223 */ /* 0x040fe20000000008 */
[C---:B------:R-:W-:Y:S01]  /*7800*/  FFMA R9, R27.reuse, R0, R9 ;  /* 0x000000001b097223 */ /* 0x040fe20000000009 */
[--C-:B------:R-:W-:Y:S02]  /*7810*/  HADD2.F32 R2, -RZ, R37.reuse.H0_H0 ;  /* 0x20000025ff027230 */ /* 0x100fe40000004100 */
[C---:B------:R-:W-:Y:S01]  /*7820*/  FMUL R10, R24.reuse, R14 ;  /* 0x0000000e180a7220 */ /* 0x040fe20000400000 */
[----:B------:R-:W-:Y:S02]  /*7830*/  HADD2.F32 R0, -RZ, R37.H1_H1 ;  /* 0x30000025ff007230 */ /* 0x000fe40000004100 */
[C---:B------:R-:W-:Y:S01]  /*7840*/  FMUL R15, R24.reuse, R15 ;  /* 0x0000000f180f7220 */ /* 0x040fe20000400000 */
[C---:B------:R-:W-:Y:S01]  /*7850*/  FMUL R12, R24.reuse, R16 ;  /* 0x00000010180c7220 */ /* 0x040fe20000400000 */
[C---:B------:R-:W-:Y:S01]  /*7860*/  FFMA R10, R27.reuse, R2, R10 ;  /* 0x000000021b0a7223 */ /* 0x040fe2000000000a */
[--C-:B------:R-:W-:Y:S02]  /*7870*/  HADD2.F32 R2, -RZ, R38.reuse.H0_H0 ;  /* 0x20000026ff027230 */ /* 0x100fe40000004100 */
[----:B------:R-:W-:Y:S01]  /*7880*/  FFMA R15, R27, R0, R15 ;  /* 0x000000001b0f7223 */ /* 0x000fe2000000000f */
[----:B------:R-:W-:Y:S01]  /*7890*/  HADD2.F32 R0, -RZ, R38.H1_H1 ;  /* 0x30000026ff007230 */ /* 0x000fe20000004100 */
[----:B------:R-:W-:Y:S01]  /*78a0*/  F2FP.F16.F32.PACK_AB R34, R5, R4 ;  /* 0x000000040522723e */ /* 0x000fe200000000ff */
        /* <DEDUP_REMOVED lines=14> */
[----:B------:R-:W-:Y:S02]  /*7990*/  F2FP.F16.F32.PACK_AB R11, R19, R14 ;  /* 0x0000000e130b723e */ /* 0x000fe400000000ff */
[----:B------:R-:W-:Y:S02]  /*79a0*/  MOV R2, UR46 ;  /* 0x0000002e00027c02 */ /* 0x000fe40008000f00 */
[----:B------:R-:W-:Y:S01]  /*79b0*/  MOV R0, UR47 ;  /* 0x0000002f00007c02 */ /* 0x000fe20008000f00 */
[----:B------:R1:W-:Y:S01]  /*79c0*/  STS.128 [R62+0x1200], R8 ;  /* 0x001200083e007388 */ /* 0x0003e20000000c00 */
[----:B------:R-:W-:Y:S02]  /*79d0*/  @P6 LEA R2, R2, UR43, 0x3 ;  /* 0x0000002b02026c11 */ /* 0x000fe4000f8e18ff */
[----:B------:R-:W-:Y:S02]  /*79e0*/  @P6 SHF.L.U32 R3, R59, 0x1f, RZ ;  /* 0x0000001f3b036819 */ /* 0x000fe400000006ff */
[----:B------:R-:W-:Y:S01]  /*79f0*/  @P6 IADD3 R2, PT, PT, R2, 0x80, RZ ;  /* 0x0000008002026810 */ /* 0x000fe20007ffe0ff */
[----:B------:R-:W-:Y:S01]  /*7a00*/  @!PT LDS RZ, [RZ] ;  /* 0x00000000fffff984 */ /* 0x000fe20000000800 */
[----:B------:R-:W-:Y:S01]  /*7a10*/  @!PT LDS RZ, [RZ] ;  /* 0x00000000fffff984 */ /* 0x000fe20000000800 */
[----:B------:R-:W-:Y:S01]  /*7a20*/  @!PT LDS RZ, [RZ] ;  /* 0x00000000fffff984 */ /* 0x000fe20000000800 */
[----:B------:R-:W-:Y:S01]  /*7a30*/  @!PT LDS RZ, [RZ] ;  /* 0x00000000fffff984 */ /* 0x000fe20000000800 */
[----:B------:R2:W-:Y:S06]  /*7a40*/  MEMBAR.ALL.CTA ;  /* 0x0000000000007992 */ /* 0x0005ec0000008000 */
[----:B--2---:R-:W2:Y:S01]  /*7a50*/  FENCE.VIEW.ASYNC.S ;  /* 0x00000000000073c6 */ /* 0x004ea20000000000 */
[----:B------:R-:W-:Y:S02]  /*7a60*/  @P6 PRMT R0, R0, 0x654, R2 ;  /* 0x0000065400006816 */ /* 0x000fe40000000002 */
[----:B------:R-:W-:Y:S01]  /*7a70*/  LEA R2, R26, UR43, 0x3 ;  /* 0x0000002b1a027c11 */ /* 0x000fe2000f8e18ff */
[----:B--2---:R-:W-:Y:S06]  /*7a80*/  BAR.SYNC.DEFER_BLOCKING 0x1, 0x80 ;  /* 0x0042000000007b1d */ /* 0x004fec0000010000 */
[----:B------:R-:W-:Y:S05]  /*7a90*/  @P0 BRA `(.L_x_128) ;  /* 0x00000000003c0947 */ /* 0x000fea0003800000 */
[----:B------:R-:W2:Y:S01]  /*7aa0*/  LDCU.64 UR6, c[0x0][0x348] ;  /* 0x00006900ff0677ac */ /* 0x000ea20008000a00 */
[----:B------:R-:W-:Y:S02]  /*7ab0*/  UIADD3 UR13, UPT, UPT, UR49, 0x10, URZ ;  /* 0x00000010310d7890 */ /* 0x000fe4000fffe0ff */
[----:B------:R-:W-:Y:S01]  /*7ac0*/  UIADD3 UR12, UPT, UPT, UR43, 0x1200, URZ ;  /* 0x000012002b0c7890 */ /* 0x000fe2000fffe0ff */
[----:B------:R-:W-:Y:S01]  /*7ad0*/  UMOV UR14, UR50 ;  /* 0x00000032000e7c82 */ /* 0x000fe20008000000 */
[----:B------:R-:W-:Y:S01]  /*7ae0*/  UMOV UR15, UR36 ;  /* 0x00000024000f7c82 */ /* 0x000fe20008000000 */
[----:B------:R-:W-:Y:S02]  /*7af0*/  UIADD3 UR9, UPT, UPT, UR49, 0x50, URZ ;  /* 0x0000005031097890 */ /* 0x000fe4000fffe0ff */
[----:B------:R-:W-:Y:S01]  /*7b00*/  UIADD3 UR8, UPT, UPT, UR43, 0x1a00, URZ ;  /* 0x00001a002b087890 */ /* 0x000fe2000fffe0ff */
[----:B------:R-:W-:Y:S01]  /*7b10*/  UMOV UR10, UR50 ;  /* 0x00000032000a7c82 */ /* 0x000fe20008000000 */
[----:B------:R-:W-:Y:S01]  /*7b20*/  UMOV UR11, UR36 ;  /* 0x00000024000b7c82 */ /* 0x000fe20008000000 */
[----:B--2---:R-:W-:Y:S04]  /*7b30*/  UIADD3 UR4, UP0, UPT, UR6, 0x680, URZ ;  /* 0x0000068006047890 */ /* 0x004fe8000ff1e0ff */
[----:B------:R-:W-:Y:S09]  /*7b40*/  UIADD3.X UR5, UPT, UPT, URZ, UR7, URZ, UP0, !UPT ;  /* 0x00000007ff057290 */ /* 0x000ff200087fe4ff */
[----:B------:R2:W-:Y:S01]  /*7b50*/  UTMASTG.3D [UR12], [UR4] ;  /* 0x0000000c040073b5 */ /* 0x0005e20008010000 */
[----:B------:R2:W-:Y:S01]  /*7b60*/  UTMASTG.3D [UR8], [UR4] ;  /* 0x00000008040073b5 */ /* 0x0005e20008010000 */
[----:B------:R0:W-:Y:S01]  /*7b70*/  UTMACMDFLUSH ;  /* 0x00000000000079b7 */ /* 0x0001e20000000000 */
[----:B--2---:R-:W-:Y:S04]  /*7b80*/  DEPBAR.LE SB0, 0x1 ;  /* 0x000080400000791a */ /* 0x004fe80000000000 */
.L_x_128:
[----:B------:R-:W-:Y:S05]  /*7b90*/  BSYNC.RECONVERGENT B0 ;  /* 0x0000000000007941 */ /* 0x000fea0003800200 */
.L_x_127:
[----:B------:R-:W-:Y:S01]  /*7ba0*/  BAR.SYNC.DEFER_BLOCKING 0x1, 0x80 ;  /* 0x0042000000007b1d */ /* 0x000fe20000010000 */
[----:B------:R-:W-:Y:S04]  /*7bb0*/  UIADD3 UR4, UPT, UPT, UR46, 0x1, URZ ;  /* 0x000000012e047890 */ /* 0x000fe8000fffe0ff */
[----:B------:R-:W-:Y:S04]  /*7bc0*/  UISETP.NE.AND UP0, UPT, UR4, 0x4, UPT ;  /* 0x000000040400788c */ /* 0x000fe8000bf05270 */
[----:B------:R-:W-:Y:S01]  /*7bd0*/  USEL UR44, UR4, URZ, UP0 ;  /* 0x000000ff042c7287 */ /* 0x000fe20008000000 */
[----:B------:R2:W-:Y:S01]  /*7be0*/  @P6 SYNCS.ARRIVE.TRANS64.RED.A1T0 RZ, [R0+URZ], RZ ;  /* 0x000000ff00ff69a7 */ /* 0x0005e200081004ff */
[----:B------:R-:W-:Y:S01]  /*7bf0*/  BSSY B1, `(.L_x_129) ;  /* 0x0000013000017945 */ /* 0x000fe20003800000 */
[----:B------:R-:W3:Y:S02]  /*7c00*/  @P6 SYNCS.PHASECHK.TRANS64.TRYWAIT P0, [R2+URZ+0x60], R3 ;  /* 0x00006003020065a7 */ /* 0x000ee400080011ff */
[----:B---3--:R-:W-:Y:S01]  /*7c10*/  @P6 SEL R63, RZ, 0x1, !P0 ;  /* 0x00000001ff3f6807 */ /* 0x008fe20004000000 */
[----:B--2---:R-:W-:Y:S06]  /*7c20*/  @!P6 BRA `(.L_x_130) ;  /* 0x00000000003ce947 */ /* 0x004fec0003800000 */
[----:B------:R-:W-:Y:S01]  /*7c30*/  ISETP.NE.AND P1, PT, R64, RZ, PT ;  /* 0x000000ff4000720c */ /* 0x000fe20003f25270 */
[----:B------:R-:W-:Y:S01]  /*7c40*/  BSSY B0, `(.L_x_131) ;  /* 0x0000009000007945 */ /* 0x000fe20003800000 */
[----:B------:R-:W-:Y:S11]  /*7c50*/  ISETP.NE.AND P0, PT, R63, RZ, PT ;  /* 0x000000ff3f00720c */ /* 0x000ff60003f05270 */
[----:B------:R-:W-:Y:S05]  /*7c60*/  @P1 IMAD R3, R26, 0x1000, R56 ;  /* 0x000010001a031824 */ /* 0x000fea00078e0238 */
[----:B------:R-:W-:Y:S05]  /*7c70*/  @P1 IADD3 R0, PT, PT, R3, UR43, RZ ;  /* 0x0000002b03001c10 */ /* 0x000fea000fffe0ff */
[----:B------:R-:W-:Y:S01]  /*7c80*/  @P1 IMAD.IADD R0, R65, 0x1, R0 ;  /* 0x0000000141001824 */ /* 0x000fe200078e0200 */
[----:B------:R-:W-:Y:S06]  /*7c90*/  @P0 BRA `(.L_x_132) ;  /* 0x00000000000c0947 */ /* 0x000fec0003800000 */
[----:B------:R-:W-:Y:S04]  /*7ca0*/  SHF.L.U32 R4, R59, 0x1f, RZ ;  /* 0x0000001f3b047819 */ /* 0x000fe800000006ff */
[----:B------:R-:W2:Y:S02]  /*7cb0*/  SYNCS.PHASECHK.TRANS64.TRYWAIT P0, [R2+URZ+0x60], R4 ;  /* 0x00006004020075a7 */ /* 0x000ea400080011ff */
[----:B--2---:R-:W-:Y:S05]  /*7cc0*/  @!P0 BRA `(.L_x_133) ;  /* 0x0000002000308947 */ /* 0x004fea0003800000 */
.L_x_132:
[----:B------:R-:W-:Y:S05]  /*7cd0*/  BSYNC B0 ;  /* 0x0000000000007941 */ /* 0x000fea0003800000 */
.L_x_131:
[----:B------:R-:W-:Y:S02]  /*7ce0*/  ISETP.NE.AND P0, PT, R64, RZ, PT ;  /* 0x000000ff4000720c */ /* 0x000fe40003f05270 */
[----:B------:R-:W-:Y:S11]  /*7cf0*/  IADD3 R26, PT, PT, R26, 0x1, RZ ;  /* 0x000000011a1a7810 */ /* 0x000ff60007ffe0ff */
[----:B------:R3:W4:Y:S04]  /*7d00*/  @P0 LDS.128 R28, [R3+UR43+0x200] ;  /* 0x0002002b031c0984 */ /* 0x0007280008000c00 */
[----:B------:R3:W1:Y:S02]  /*7d10*/  @P0 LDS.128 R36, [R0+0x200] ;  /* 0x0002000000240984 */ /* 0x0006640000000c00 */
.L_x_130:
[----:B------:R-:W-:Y:S05]  /*7d20*/  BSYNC B1 ;  /* 0x0000000000017941 */ /* 0x000fea0003800000 */
.L_x_129:
[----:B---3--:R-:W-:Y:S05]  /*7d30*/  VIADD R0, R25, 0x20 ;  /* 0x0000002019007836 */ /* 0x008fea0000000000 */
[----:B------:R-:W-:Y:S04]  /*7d40*/  SHF.R.U32.HI R0, RZ, 0x15, R0 ;  /* 0x00000015ff007819 */ /* 0x000fe80000011600 */
[----:B------:R-:W-:Y:S11]  /*7d50*/  LOP3.LUT P0, RZ, R0, 0x3, R47, 0x48, !PT ;  /* 0x0000000300ff7812 */ /* 0x000ff6000780482f */
[----:B------:R-:W-:Y:S02]  /*7d60*/  @!UPT UIADD3 URZ, UPT, UPT, URZ, URZ, URZ ;  /* 0x000000fffffff290 */ /* 0x000fe4000fffe0ff */
[----:B------:R-:W-:Y:S05]  /*7d70*/  @!P0 BRA `(.L_x_134) ;  /* 0x0000000000408947 */ /* 0x000fea0003800000 */
[----:B------:R-:W3:Y:S01]  /*7d80*/  LDCU.64 UR8, c[0x4][0x70] ;  /* 0x01000e00ff0877ac */ /* 0x000ee20008000a00 */
[----:B------:R-:W-:Y:S01]  /*7d90*/  MOV R3, 0x0 ;  /* 0x0000000000037802 */ /* 0x000fe20000000f00 */
[----:B------:R-:W-:Y:S02]  /*7da0*/  HFMA2 R12, -RZ, RZ, 0, 5.9604644775390625e-08 ;  /* 0x00000001ff0c7431 */ /* 0x000fe400000001ff */
[----:B-1----:R-:W-:Y:S02]  /*7db0*/  IMAD.MOV.U32 R8, RZ, RZ, 0x192 ;  /* 0x00000192ff087424 */ /* 0x002fe400078e00ff */
[----:B------:R-:W-:Y:S01]  /*7dc0*/  IMAD.MOV.U32 R13, RZ, RZ, RZ ;  /* 0x000000ffff0d7224 */ /* 0x000fe200078e00ff */
[----:B------:R-:W1:Y:S01]  /*7dd0*/  LDCU.64 UR6, c[0x4][0x78] ;  /* 0x01000f00ff0677ac */ /* 0x000e620008000a00 */
[----:B--2---:R-:W2:Y:S01]  /*7de0*/  LDC.64 R2, c[0x4][R3] ;  /* 0x0100000003027b82 */ /* 0x004ea20000000a00 */
[----:B------:R-:W5:Y:S01]  /*7df0*/  LDCU.64 UR4, c[0x4][0x10] ;  /* 0x01000200ff0477ac */ /* 0x000f620008000a00 */
[----:B---3--:R-:W-:Y:S01]  /*7e00*/  MOV R5, UR9 ;  /* 0x0000000900057c02 */ /* 0x008fe20008000f00 */
[----:B------:R-:W-:Y:S01]  /*7e10*/  IMAD.U32 R4, RZ, RZ, UR8 ;  /* 0x00000008ff047e24 */ /* 0x000fe2000f8e00ff */
[----:B-1----:R-:W-:Y:S01]  /*7e20*/  MOV R7, UR7 ;  /* 0x0000000700077c02 */ /* 0x002fe20008000f00 */
[----:B------:R-:W-:Y:S01]  /*7e30*/  IMAD.U32 R6, RZ, RZ, UR6 ;  /* 0x00000006ff067e24 */ /* 0x000fe2000f8e00ff */
[----:B-----5:R-:W-:Y:S01]  /*7e40*/  MOV R11, UR5 ;  /* 0x00000005000b7c02 */ /* 0x020fe20008000f00 */
[----:B------:R-:W-:Y:S02]  /*7e50*/  IMAD.U32 R10, RZ, RZ, UR4 ;  /* 0x00000004ff0a7e24 */ /* 0x000fe4000f8e00ff */
[----:B------:R-:W-:Y:S07]  /*7e60*/  LEPC R20, `(.L_x_134) ;  /* 0x000000001014794e */ /* 0x000fee0000000000 */
[----:B--2-4-:R-:W-:Y:S05]  /*7e70*/  CALL.ABS.NOINC R2 ;  /* 0x0000000002007343 */ /* 0x014fea0003c00000 */
.L_x_134:
[----:B------:R-:W-:Y:S01]  /*7e80*/  ISETP.NE.AND P6, PT, R61, RZ, PT ;  /* 0x000000ff3d00720c */ /* 0x000fe20003fc5270 */
[----:B------:R-:W-:Y:S05]  /*7e90*/  WARPSYNC.ALL ;  /* 0x0000000000007948 */ /* 0x000fea0003800000 */
[----:B------:R-:W-:Y:S01]  /*7ea0*/  R2UR UR4, R25 ;  /* 0x00000000190472ca */ /* 0x000fe200000e0000 */
[----:B----4-:R-:W-:Y:S01]  /*7eb0*/  HADD2.F32 R3, -RZ, R28.H0_H0 ;  /* 0x2000001cff037230 */ /* 0x010fe20000004100 */
[----:B------:R-:W-:Y:S01]  /*7ec0*/  ISETP.NE.AND P0, PT, R60, RZ, PT ;  /* 0x000000ff3c00720c */ /* 0x000fe20003f05270 */
[----:B------:R-:W-:Y:S01]  /*7ed0*/  HADD2.F32 R20, -RZ, R30.H0_H0 ;  /* 0x2000001eff147230 */ /* 0x000fe20000004100 */
[----:B------:R-:W-:Y:S09]  /*7ee0*/  BSSY.RECONVERGENT B0, `(.L_x_135) ;  /* 0x0000058000007945 */ /* 0x000ff20003800200 */
[----:B-12---:R-:W1:Y:S02]  /*7ef0*/  LDTM.x16 R4, tmem[UR4+0x20] ;  /* 0x00002004000479ee */ /* 0x006e640008240000 */
        /* <DEDUP_REMOVED lines=59> */
[----:B------:R-:W-:Y:S02]  /*82b0*/  LEA R3, R26, UR43, 0x3 ;  /* 0x0000002b1a037c11 */ /* 0x000fe4000f8e18ff */
        /* <DEDUP_REMOVED lines=8> */
[----:B------:R-:W-:Y:S01]  /*8340*/  @P6 SHF.L.U32 R2, R59, 0x1f, RZ ;  /* 0x0000001f3b026819 */ /* 0x000fe200000006ff */
        /* <DEDUP_REMOVED lines=17> */
.L_x_136:
[----:B------:R-:W-:Y:S05]  /*8460*/  BSYNC.RECONVERGENT B0 ;  /* 0x0000000000007941 */ /* 0x000fea0003800200 */
.L_x_135:
        /* <DEDUP_REMOVED lines=19> */
.L_x_140:
[----:B------:R-:W-:Y:S05]  /*85a0*/  BSYNC B0 ;  /* 0x0000000000007941 */ /* 0x000fea0003800000 */
.L_x_139:
[----:B------:R-:W-:Y:S11]  /*85b0*/  ISETP.NE.AND P0, PT, R64, RZ, PT ;  /* 0x000000ff4000720c */ /* 0x000ff60003f05270 */
[----:B------:R-:W-:Y:S02]  /*85c0*/  @!UPT UIADD3 URZ, UPT, UPT, URZ, URZ, URZ ;  /* 0x000000fffffff290 */ /* 0x000fe4000fffe0ff */
[----:B------:R3:W4:Y:S04]  /*85d0*/  @P0 LDS.128 R28, [R26+UR43+0x200] ;  /* 0x0002002b1a1c0984 */ /* 0x0007280008000c00 */
[----:B------:R3:W1:Y:S02]  /*85e0*/  @P0 LDS.128 R36, [R65+0x200] ;  /* 0x0002000041240984 */ /* 0x0006640000000c00 */
.L_x_138:
[----:B------:R-:W-:Y:S05]  /*85f0*/  BSYNC B1 ;  /* 0x0000000000017941 */ /* 0x000fea0003800000 */
.L_x_137:
[----:B--2---:R-:W-:Y:S05]  /*8600*/  VIADD R0, R25, 0x30 ;  /* 0x0000003019007836 */ /* 0x004fea0000000000 */
[----:B------:R-:W-:Y:S04]  /*8610*/  SHF.R.U32.HI R0, RZ, 0x15, R0 ;  /* 0x00000015ff007819 */ /* 0x000fe80000011600 */
[----:B------:R-:W-:Y:S11]  /*8620*/  LOP3.LUT P0, RZ, R0, 0x3, R47, 0x48, !PT ;  /* 0x0000000300ff7812 */ /* 0x000ff6000780482f */
[----:B------:R-:W-:Y:S02]  /*8630*/  @!UPT UIADD3 URZ, UPT, UPT, URZ, URZ, URZ ;  /* 0x000000fffffff290 */ /* 0x000fe4000fffe0ff */
[----:B------:R-:W-:Y:S05]  /*8640*/  @!P0 BRA `(.L_x_142) ;  /* 0x0000000000408947 */ /* 0x000fea0003800000 */
[----:B------:R-:W2:Y:S01]  /*8650*/  LDCU.64 UR8, c[0x4][0x70] ;  /* 0x01000e00ff0877ac */ /* 0x000ea20008000a00 */
[----:B------:R-:W-:Y:S01]  /*8660*/  MOV R3, 0x0 ;  /* 0x0000000000037802 */ /* 0x000fe20000000f00 */
        /* <DEDUP_REMOVED lines=14> */
.L_x_142:
[----:B------:R-:W-:Y:S01]  /*8750*/  ISETP.NE.AND P0, PT, R60, RZ, PT ;  /* 0x000000ff3c00720c */ /* 0x000fe20003f05270 */
[----:B------:R-:W-:Y:S05]  /*8760*/  WARPSYNC.ALL ;  /* 0x0000000000007948 */ /* 0x000fea0003800000 */
[----:B------:R-:W-:Y:S01]  /*8770*/  R2UR UR4, R25 ;  /* 0x00000000190472ca */ /* 0x000fe200000e0000 */
[--C-:B----4-:R-:W-:Y:S01]  /*8780*/  HADD2.F32 R20, -RZ, R28.reuse.H0_H0 ;  /* 0x2000001cff147230 */ /* 0x110fe20000004100 */
[----:B------:R-:W-:Y:S01]  /*8790*/  IADD3 R53, PT, PT, R53, 0xf0, RZ ;  /* 0x000000f035357810 */ /* 0x000fe20007ffe0ff */
[----:B------:R-:W-:Y:S01]  /*87a0*/  HADD2.F32 R21, -RZ, R28.H1_H1 ;  /* 0x3000001cff157230 */ /* 0x000fe20000004100 */
[----:B------:R-:W-:Y:S01]  /*87b0*/  BSSY.RECONVERGENT B0, `(.L_x_143) ;  /* 0x0000054000007945 */ /* 0x000fe20003800200 */
[--C-:B------:R-:W-:Y:S01]  /*87c0*/  HADD2.F32 R25, -RZ, R29.reuse.H0_H0 ;  /* 0x2000001dff197230 */ /* 0x100fe20000004100 */
[----:B------:R-:W-:Y:S01]  /*87d0*/  LOP3.LUT R53, R53, 0xfefffff8, RZ, 0xc0, !PT ;  /* 0xfefffff835357812 */ /* 0x000fe200078ec0ff */
[----:B---3--:R-:W-:Y:S02]  /*87e0*/  HADD2.F32 R26, -RZ, R29.H1_H1 ;  /* 0x3000001dff1a7230 */ /* 0x008fe40000004100 */
[--C-:B------:R-:W-:Y:S02]  /*87f0*/  HADD2.F32 R28, -RZ, R30.reuse.H0_H0 ;  /* 0x2000001eff1c7230 */ /* 0x100fe40000004100 */
[----:B------:R-:W-:Y:S02]  /*8800*/  HADD2.F32 R29, -RZ, R30.H1_H1 ;  /* 0x3000001eff1d7230 */ /* 0x000fe40000004100 */
[----:B-1----:R-:W1:Y:S01]  /*8810*/  LDTM.x16 R4, tmem[UR4+0x30] ;  /* 0x00003004000479ee */ /* 0x002e620008240000 */
[----:B------:R-:W-:Y:S01]  /*8820*/  NOP ;  /* 0x0000000000007918 */ /* 0x000fe20000000000 */
[----:B-1----:R1:W-:Y:S01]  /*8830*/  SYNCS.ARRIVE.TRANS64.RED.A1T0 RZ, [R53+URZ], RZ ;  /* 0x000000ff35ff79a7 */ /* 0x0023e200081004ff */
[--C-:B------:R-:W-:Y:S02]  /*8840*/  HADD2.F32 R30, -RZ, R31.reuse.H0_H0 ;  /* 0x2000001fff1e7230 */ /* 0x100fe40000004100 */
[----:B------:R-:W-:Y:S02]  /*8850*/  HADD2.F32 R31, -RZ, R31.H1_H1 ;  /* 0x3000001fff1f7230 */ /* 0x000fe40000004100 */
        /* <DEDUP_REMOVED lines=8> */
[C---:B------:R-:W-:Y:S01]  /*88e0*/  FMUL R4, R24.reuse, R4 ;  /* 0x0000000418047220 */ /* 0x040fe20000400000 */
[C---:B------:R-:W-:Y:S01]  /*88f0*/  FMUL R5, R24.reuse, R5 ;  /* 0x0000000518057220 */ /* 0x040fe20000400000 */
[C---:B------:R-:W-:Y:S01]  /*8900*/  FMUL R6, R24.reuse, R6 ;  /* 0x0000000618067220 */ /* 0x040fe20000400000 */
[C---:B------:R-:W-:Y:S01]  /*8910*/  FMUL R7, R24.reuse, R7 ;  /* 0x0000000718077220 */ /* 0x040fe20000400000 */
[C---:B------:R-:W-:Y:S01]  /*8920*/  FFMA R4, R27.reuse, R20, R4 ;  /* 0x000000141b047223 */ /* 0x040fe20000000004 */
        /* <DEDUP_REMOVED lines=15> */
[C---:B------:R-:W-:Y:S01]  /*8a20*/  FMUL R12, R24.reuse, R16 ;  /* 0x00000010180c7220 */ /* 0x040fe20000400000 */
[C---:B------:R-:W-:Y:S01]  /*8a30*/  FFMA R0, R27.reuse, R32, R0 ;  /* 0x000000201b007223 */ /* 0x040fe20000000000 */
[C---:B------:R-:W-:Y:S01]  /*8a40*/  FMUL R13, R24.reuse, R17 ;  /* 0x00000011180d7220 */ /* 0x040fe20000400000 */
[----:B------:R-:W-:Y:S01]  /*8a50*/  FFMA R2, R27, R33, R2 ;  /* 0x000000211b027223 */ /* 0x000fe20000000002 */
[----:B------:R-:W-:Y:S01]  /*8a60*/  F2FP.F16.F32.PACK_AB R4, R5, R4 ;  /* 0x000000040504723e */ /* 0x000fe200000000ff */
[C---:B------:R-:W-:Y:S01]  /*8a70*/  FMUL R14, R24.reuse, R18 ;  /* 0x00000012180e7220 */ /* 0x040fe20000400000 */
[----:B------:R-:W-:Y:S01]  /*8a80*/  FFMA R3, R27, R34, R3 ;  /* 0x000000221b037223 */ /* 0x000fe20000000003 */
[----:B------:R-:W-:Y:S01]  /*8a90*/  F2FP.F16.F32.PACK_AB R5, R7, R6 ;  /* 0x000000060705723e */ /* 0x000fe200000000ff */
[----:B------:R-:W-:Y:S01]  /*8aa0*/  FFMA R15, R27, R35, R15 ;  /* 0x000000231b0f7223 */ /* 0x000fe2000000000f */
[----:B------:R-:W-:Y:S01]  /*8ab0*/  FMUL R19, R24, R19 ;  /* 0x0000001318137220 */ /* 0x000fe20000400000 */
[----:B------:R-:W-:Y:S01]  /*8ac0*/  F2FP.F16.F32.PACK_AB R6, R9, R8 ;  /* 0x000000080906723e */ /* 0x000fe200000000ff */
[----:B------:R-:W-:Y:S01]  /*8ad0*/  FFMA R12, R27, R36, R12 ;  /* 0x000000241b0c7223 */ /* 0x000fe2000000000c */
[----:B------:R-:W-:Y:S01]  /*8ae0*/  F2FP.F16.F32.PACK_AB R7, R11, R10 ;  /* 0x0000000a0b07723e */ /* 0x000fe200000000ff */
[C---:B------:R-:W-:Y:S01]  /*8af0*/  FFMA R13, R27.reuse, R37, R13 ;  /* 0x000000251b0d7223 */ /* 0x040fe2000000000d */
[C---:B------:R-:W-:Y:S01]  /*8b00*/  FFMA R14, R27.reuse, R38, R14 ;  /* 0x000000261b0e7223 */ /* 0x040fe2000000000e */
[----:B------:R-:W-:Y:S01]  /*8b10*/  FFMA R19, R27, R39, R19 ;  /* 0x000000271b137223 */ /* 0x000fe20000000013 */
[----:B------:R-:W-:Y:S01]  /*8b20*/  F2FP.F16.F32.PACK_AB R16, R2, R0 ;  /* 0x000000000210723e */ /* 0x000fe200000000ff */
[----:B------:R1:W-:Y:S01]  /*8b30*/  STS.128 [R56+UR43+0x3200], R4 ;  /* 0x0032000438007988 */ /* 0x0003e20008000c2b */
        /* <DEDUP_REMOVED lines=27> */
.L_x_144:
[----:B------:R-:W-:Y:S05]  /*8cf0*/  BSYNC.RECONVERGENT B0 ;  /* 0x0000000000007941 */ /* 0x000fea0003800200 */
.L_x_143:
[----:B------:R-:W-:Y:S01]  /*8d00*/  BAR.SYNC.DEFER_BLOCKING 0x1, 0x80 ;  /* 0x0042000000007b1d */ /* 0x000fe20000010000 */
[----:B------:R-:W-:Y:S01]  /*8d10*/  UISETP.NE.AND UP0, UPT, UR52, -0x4, UPT ;  /* 0xfffffffc3400788c */ /* 0x000fe2000bf05270 */
[----:B------:R-:W-:Y:S08]  /*8d20*/  IADD3 R22, PT, PT, R22, 0x1, RZ ;  /* 0x0000000116167810 */ /* 0x000ff00007ffe0ff */
[----:B------:R-:W-:Y:S05]  /*8d30*/  BRA.U !UP0, `(.L_x_145) ;  /* 0x0000000108287547 */ /* 0x000fea000b800000 */
[----:B------:R-:W-:Y:S01]  /*8d40*/  ISETP.NE.AND P0, PT, R61, RZ, PT ;  /* 0x000000ff3d00720c */ /* 0x000fe20003f05270 */
[----:B------:R-:W-:Y:S01]  /*8d50*/  IMAD.U32 R2, RZ, RZ, UR46 ;  /* 0x0000002eff027e24 */ /* 0x000fe2000f8e00ff */
[----:B------:R-:W-:Y:S01]  /*8d60*/  UIADD3 UR4, UPT, UPT, UR46, 0x1, URZ ;  /* 0x000000012e047890 */ /* 0x000fe2000fffe0ff */
[----:B------:R-:W-:Y:S03]  /*8d70*/  IMAD.U32 R0, RZ, RZ, UR47 ;  /* 0x0000002fff007e24 */ /* 0x000fe6000f8e00ff */
[----:B------:R-:W-:Y:S04]  /*8d80*/  UISETP.NE.AND UP0, UPT, UR4, 0x4, UPT ;  /* 0x000000040400788c */ /* 0x000fe8000bf05270 */
[----:B------:R-:W-:Y:S03]  /*8d90*/  USEL UR46, UR4, URZ, UP0 ;  /* 0x000000ff042e7287 */ /* 0x000fe60008000000 */
[----:B------:R-:W-:Y:S05]  /*8da0*/  @P0 LEA R2, R2, UR43, 0x3 ;  /* 0x0000002b02020c11 */ /* 0x000fea000f8e18ff */
[----:B------:R-:W-:Y:S05]  /*8db0*/  @P0 VIADD R2, R2, 0x80 ;  /* 0x0000008002020836 */ /* 0x000fea0000000000 */
[----:B------:R-:W-:Y:S04]  /*8dc0*/  @P0 PRMT R0, R0, 0x654, R2 ;  /* 0x0000065400000816 */ /* 0x000fe80000000002 */
[----:B------:R2:W-:Y:S03]  /*8dd0*/  @P0 SYNCS.ARRIVE.TRANS64.RED.A1T0 RZ, [R0+URZ], RZ ;  /* 0x000000ff00ff09a7 */ /* 0x0005e600081004ff */
.L_x_145:
[----:B------:R-:W-:Y:S01]  /*8de0*/  R2UR UR4, R50 ;  /* 0x00000000320472ca */ /* 0x000fe200000e0000 */
[----:B------:R-:W-:Y:S01]  /*8df0*/  UISETP.NE.AND UP0, UPT, UR62, URZ, UPT ;  /* 0x000000ff3e00728c */ /* 0x000fe2000bf05270 */
[----:B------:R-:W-:Y:S01]  /*8e00*/  ISETP.NE.AND P0, PT, R55, 0x2, PT ;  /* 0x000000023700780c */ /* 0x000fe20003f05270 */
[----:B------:R-:W-:Y:S01]  /*8e10*/  UIADD3 UR31, UPT, UPT, UR38, UR63, URZ ;  /* 0x0000003f261f7290 */ /* 0x000fe2000fffe0ff */
[----:B------:R-:W-:Y:S01]  /*8e20*/  ISETP.NE.AND P1, PT, R22, 0x4, PT ;  /* 0x000000041600780c */ /* 0x000fe20003f25270 */
[----:B------:R-:W-:Y:S01]  /*8e30*/  UIADD3 UR52, UPT, UPT, UR52, 0x4, URZ ;  /* 0x0000000434347890 */ /* 0x000fe2000fffe0ff */
[----:B------:R-:W-:Y:S01]  /*8e40*/  SEL R2, RZ, 0x1, P0 ;  /* 0x00000001ff027807 */ /* 0x000fe20000000000 */
[----:B------:R-:W-:Y:S01]  /*8e50*/  UMOV UR36, UR61 ;  /* 0x0000003d00247c82 */ /* 0x000fe20008000000 */
[----:B--2---:R-:W-:Y:S02]  /*8e60*/  SEL R0, RZ, 0x1, P1 ;  /* 0x00000001ff007807 */ /* 0x004fe40000800000 */
[----:B------:R-:W-:Y:S02]  /*8e70*/  LOP3.LUT R57, R57, R2, RZ, 0x3c, !PT ;  /* 0x0000000239397212 */ /* 0x000fe400078e3cff */
[----:B------:R-:W-:Y:S01]  /*8e80*/  LOP3.LUT R58, R58, R0, RZ, 0x3c, !PT ;  /* 0x000000003a3a7212 */ /* 0x000fe200078e3cff */
[----:B------:R-:W-:Y:S01]  /*8e90*/  UIADD3 UR30, UPT, UPT, UR37, UR4, URZ ;  /* 0x00000004251e7290 */ /* 0x000fe2000fffe0ff */
[----:B------:R-:W-:Y:S02]  /*8ea0*/  SEL R55, R55, RZ, P0 ;  /* 0x000000ff37377207 */ /* 0x000fe40000000000 */
[----:B------:R-:W-:Y:S01]  /*8eb0*/  SEL R22, R22, RZ, P1 ;  /* 0x000000ff16167207 */ /* 0x000fe20000800000 */
[----:B------:R-:W-:Y:S08]  /*8ec0*/  BRA.U UP0, `(.L_x_146) ;  /* 0xffffffcd005c7547 */ /* 0x000ff0000b83ffff */
[----:B------:R-:W-:-:S13]  /*8ed0*/  R2UR UR4, R51 ;  /* 0x00000000330472ca */ /* 0x000fda00000e0000 */
[----:B------:R-:W-:-:S09]  /*8ee0*/  UISETP.NE.AND UP0, UPT, UR4, URZ, UPT ;  /* 0x000000ff0400728c */ /* 0x000fd2000bf05270 */
[----:B------:R-:W-:Y:S05]  /*8ef0*/  BRA.U !UP0, `(.L_x_147) ;  /* 0x0000000108487547 */ /* 0x000fea000b800000 */
[----:B------:R-:W2:Y:S02]  /*8f00*/  LDCU.64 UR4, c[0x0][0x890] ;  /* 0x00011200ff0477ac */ /* 0x000ea40008000a00 */
[----:B--2---:R-:W-:-:S04]  /*8f10*/  UISETP.NE.U32.AND UP0, UPT, UR4, URZ, UPT ;  /* 0x000000ff0400728c */ /* 0x004fc8000bf05070 */
[----:B------:R-:W-:-:S09]  /*8f20*/  UISETP.NE.AND.EX UP0, UPT, UR5, URZ, UPT, UP0 ;  /* 0x000000ff0500728c */ /* 0x000fd2000bf05300 */
[----:B------:R-:W-:Y:S05]  /*8f30*/  BRA.U UP0, `(.L_x_148) ;  /* 0x00000001000c7547 */ /* 0x000fea000b800000 */
[----:B------:R-:W-:-:S13]  /*8f40*/  FSETP.NEU.AND P0, PT, R27, RZ, PT ;  /* 0x000000ff1b00720b */ /* 0x000fda0003f0d000 */
[----:B------:R-:W-:Y:S05]  /*8f50*/  @!P0 EXIT ;  /* 0x000000000000894d */ /* 0x000fea0003800000 */
[----:B------:R-:W-:Y:S05]  /*8f60*/  BRA `(.L_x_147) ;  /* 0x00000000002c7947 */ /* 0x000fea0003800000 */
.L_x_148:
[----:B------:R-:W-:Y:S01]  /*8f70*/  ISETP.NE.AND P0, PT, R54, RZ, PT ;  /* 0x000000ff3600720c */ /* 0x000fe20003f05270 */
[----:B------:R-:W-:-:S12]  /*8f80*/  BSSY.RECONVERGENT B0, `(.L_x_147) ;  /* 0x0000009000007945 */ /* 0x000fd80003800200 */
[----:B------:R-:W-:Y:S05]  /*8f90*/  @P0 BRA `(.L_x_149) ;  /* 0x0000000000140947 */ /* 0x000fea0003800000 */
[----:B------:R-:W2:Y:S02]  /*8fa0*/  LDCU.64 UR4, c[0x0][0x888] ;  /* 0x00011100ff0477ac */ /* 0x000ea40008000a00 */
[----:B--2---:R-:W-:-:S04]  /*8fb0*/  ISETP.NE.U32.AND P0, PT, RZ, UR4, PT ;  /* 0x00000004ff007c0c */ /* 0x004fc8000bf05070 */
[----:B------:R-:W-:-:S13]  /*8fc0*/  ISETP.NE.AND.EX P0, PT, RZ, UR5, PT, P0 ;  /* 0x00000005ff007c0c */ /* 0x000fda000bf05300 */
[----:B------:R-:W-:Y:S05]  /*8fd0*/  @!P0 EXIT ;  /* 0x000000000000894d */ /* 0x000fea0003800000 */
[----:B------:R-:W-:Y:S05]  /*8fe0*/  BRA `(.L_x_150) ;  /* 0x0000000000087947 */ /* 0x000fea0003800000 */
.L_x_149:
[----:B------:R-:W-:-:S13]  /*8ff0*/  FSETP.NEU.AND P0, PT, R27, RZ, PT ;  /* 0x000000ff1b00720b */ /* 0x000fda0003f0d000 */
[----:B------:R-:W-:Y:S05]  /*9000*/  @!P0 EXIT ;  /* 0x000000000000894d */ /* 0x000fea0003800000 */
.L_x_150:
[----:B------:R-:W-:Y:S05]  /*9010*/  BSYNC.RECONVERGENT B0 ;  /* 0x0000000000007941 */ /* 0x000fea0003800200 */
.L_x_147:
[----:B------:R-:W-:Y:S01]  /*9020*/  ULEA UR4, UR46, UR43, 0x3 ;  /* 0x0000002b2e047291 */ /* 0x000fe2000f8e18ff */
[----:B------:R-:W-:-:S04]  /*9030*/  DEPBAR.LE SB0, 0x0 ;  /* 0x000080000000791a */ /* 0x000fc80000000000 */
[----:B------:R-:W-:-:S04]  /*9040*/  UIADD3 UR4, UPT, UPT, UR4, 0x80, URZ ;  /* 0x0000008004047890 */ /* 0x000fc8000fffe0ff */
[----:B------:R-:W-:-:S09]  /*9050*/  UPRMT UR4, UR47, 0x654, UR4 ;  /* 0x000006542f047896 */ /* 0x000fd20008000004 */
[----:B------:R-:W-:Y:S01]  /*9060*/  SYNCS.ARRIVE.TRANS64.RED.A1T0 RZ, [UR4], RZ ;  /* 0x000000ffffff79a7 */ /* 0x000fe20008100404 */
[----:B------:R-:W-:Y:S05]  /*9070*/  EXIT ;  /* 0x000000000000794d */ /* 0x000fea0003800000 */
.L_x_24:
[----:B--2---:R2:W3:Y:S02]  /*9080*/  SYNCS.PHASECHK.TRANS64.TRYWAIT P0, [R0+URZ+0x120], R2 ;  /* 0x00012002000075a7 */ /* 0x0044e400080011ff */
[----:B---3--:R-:W-:Y:S05]  /*9090*/  @!P0 NANOSLEEP.SYNCS 0x989680 ;  /* 0x009896800000895d */ /* 0x008fea0003900000 */
[----:B------:R-:W3:Y:S02]  /*90a0*/  @!P0 SYNCS.PHASECHK.TRANS64 P0, [R0+URZ+0x120], R2 ;  /* 0x00012002000085a7 */ /* 0x000ee400080010ff */
[----:B---3--:R-:W-:Y:S05]  /*90b0*/  @!P0 BRA `(.L_x_24) ;  /* 0xfffffffc00f08947 */ /* 0x008fea000383ffff */
[----:B------:R-:W-:Y:S05]  /*90c0*/  BRA `(.L_x_151) ;  /* 0xffffff8800807947 */ /* 0x000fea000383ffff */
.L_x_27:
[----:B-1----:R-:W-:-:S07]  /*90d0*/  MOV R0, UR33 ;  /* 0x0000002100007c02 */ /* 0x002fce0008000f00 */
.L_x_152:
[----:B-1----:R1:W2:Y:S02]  /*90e0*/  SYNCS.PHASECHK.TRANS64.TRYWAIT P0, [R0+URZ+0x30], R3 ;  /* 0x00003003000075a7 */ /* 0x0022a400080011ff */
[----:B--2---:R-:W-:Y:S05]  /*90f0*/  @!P0 NANOSLEEP.SYNCS 0x989680 ;  /* 0x009896800000895d */ /* 0x004fea0003900000 */
[----:B------:R-:W2:Y:S02]  /*9100*/  @!P0 SYNCS.PHASECHK.TRANS64 P0, [R0+URZ+0x30], R3 ;  /* 0x00003003000085a7 */ /* 0x000ea400080010ff */
[----:B--2---:R-:W-:Y:S05]  /*9110*/  @!P0 BRA `(.L_x_152) ;  /* 0xfffffffc00f08947 */ /* 0x004fea000383ffff */
[----:B------:R-:W-:Y:S05]  /*9120*/  BRA `(.L_x_26) ;  /* 0xffffff8800d47947 */ /* 0x000fea000383ffff */
.L_x_34:
[----:B-1----:R-:W-:-:S07]  /*9130*/  MOV R0, UR17 ;  /* 0x0000001100007c02 */ /* 0x002fce0008000f00 */
.L_x_153:
[----:B-1----:R1:W2:Y:S02]  /*9140*/  SYNCS.PHASECHK.TRANS64.TRYWAIT P0, [R0+URZ+0x30], R3 ;  /* 0x00003003000075a7 */ /* 0x0022a400080011ff */
[----:B--2---:R-:W-:Y:S05]  /*9150*/  @!P0 NANOSLEEP.SYNCS 0x989680 ;  /* 0x009896800000895d */ /* 0x004fea0003900000 */
[----:B------:R-:W2:Y:S02]  /*9160*/  @!P0 SYNCS.PHASECHK.TRANS64 P0, [R0+URZ+0x30], R3 ;  /* 0x00003003000085a7 */ /* 0x000ea400080010ff */
[----:B--2---:R-:W-:Y:S05]  /*9170*/  @!P0 BRA `(.L_x_153) ;  /* 0xfffffffc00f08947 */ /* 0x004fea000383ffff */
[----:B------:R-:W-:Y:S05]  /*9180*/  BRA `(.L_x_33) ;  /* 0xffffff8c00987947 */ /* 0x000fea000383ffff */
.L_x_39:
[----:B-1----:R1:W2:Y:S02]  /*9190*/  SYNCS.PHASECHK.TRANS64.TRYWAIT P0, [R3+URZ+0xb0], R0 ;  /* 0x0000b000030075a7 */ /* 0x0022a400080011ff */
[----:B--2---:R-:W-:Y:S05]  /*91a0*/  @!P0 NANOSLEEP.SYNCS 0x989680 ;  /* 0x009896800000895d */ /* 0x004fea0003900000 */
[----:B------:R-:W2:Y:S02]  /*91b0*/  @!P0 SYNCS.PHASECHK.TRANS64 P0, [R3+URZ+0xb0], R0 ;  /* 0x0000b000030085a7 */ /* 0x000ea400080010ff */
[----:B--2---:R-:W-:Y:S05]  /*91c0*/  @!P0 BRA `(.L_x_39) ;  /* 0xfffffffc00f08947 */ /* 0x004fea000383ffff */
[----:B------:R-:W-:Y:S05]  /*91d0*/  BRA `(.L_x_154) ;  /* 0xffffff9000447947 */ /* 0x000fea000383ffff */
.L_x_43:
[----:B------:R-:W-:-:S07]  /*91e0*/  MOV R0, UR4 ;  /* 0x0000000400007c02 */ /* 0x000fce0008000f00 */
.L_x_155:
[----:B-1----:R1:W2:Y:S02]  /*91f0*/  SYNCS.PHASECHK.TRANS64.TRYWAIT P0, [R0+URZ], R2 ;  /* 0x00000002000075a7 */ /* 0x0022a400080011ff */
[----:B--2---:R-:W-:Y:S05]  /*9200*/  @!P0 NANOSLEEP.SYNCS 0x989680 ;  /* 0x009896800000895d */ /* 0x004fea0003900000 */
[----:B------:R-:W2:Y:S02]  /*9210*/  @!P0 SYNCS.PHASECHK.TRANS64 P0, [R0+URZ], R2 ;  /* 0x00000002000085a7 */ /* 0x000ea400080010ff */
[----:B--2---:R-:W-:Y:S05]  /*9220*/  @!P0 BRA `(.L_x_155) ;  /* 0xfffffffc00f08947 */ /* 0x004fea000383ffff */
[----:B------:R-:W-:Y:S05]  /*9230*/  BRA `(.L_x_156) ;  /* 0xffffff9400ec7947 */ /* 0x000fea000383ffff */
.L_x_44:
[----:B------:R-:W-:-:S07]  /*9240*/  MOV R0, UR5 ;  /* 0x0000000500007c02 */ /* 0x000fce0008000f00 */
.L_x_157:
[----:B-1----:R1:W2:Y:S02]  /*9250*/  SYNCS.PHASECHK.TRANS64.TRYWAIT P0, [R0+URZ], R3 ;  /* 0x00000003000075a7 */ /* 0x0022a400080011ff */
[----:B--2---:R-:W-:Y:S05]  /*9260*/  @!P0 NANOSLEEP.SYNCS 0x989680 ;  /* 0x009896800000895d */ /* 0x004fea0003900000 */
[----:B------:R-:W2:Y:S02]  /*9270*/  @!P0 SYNCS.PHASECHK.TRANS64 P0, [R0+URZ], R3 ;  /* 0x00000003000085a7 */ /* 0x000ea400080010ff */
[----:B--2---:R-:W-:Y:S05]  /*9280*/  @!P0 BRA `(.L_x_157) ;  /* 0xfffffffc00f08947 */ /* 0x004fea000383ffff */
[----:B------:R-:W-:Y:S05]  /*9290*/  BRA `(.L_x_158) ;  /* 0xffffff9400f87947 */ /* 0x000fea000383ffff */
.L_x_45:
[----:B------:R-:W-:-:S07]  /*92a0*/  MOV R0, UR5 ;  /* 0x0000000500007c02 */ /* 0x000fce0008000f00 */
.L_x_159:
[----:B-1----:R1:W2:Y:S02]  /*92b0*/  SYNCS.PHASECHK.TRANS64.TRYWAIT P0, [R0+URZ], R3 ;  /* 0x00000003000075a7 */ /* 0x0022a400080011ff */
[----:B--2---:R-:W-:Y:S05]  /*92c0*/  @!P0 NANOSLEEP.SYNCS 0x989680 ;  /* 0x009896800000895d */ /* 0x004fea0003900000 */
[----:B------:R-:W2:Y:S02]  /*92d0*/  @!P0 SYNCS.PHASECHK.TRANS64 P0, [R0+URZ], R3 ;  /* 0x00000003000085a7 */ /* 0x000ea400080010ff */
[----:B--2---:R-:W-:Y:S05]  /*92e0*/  @!P0 BRA `(.L_x_159) ;  /* 0xfffffffc00f08947 */ /* 0x004fea000383ffff */
[----:B------:R-:W-:Y:S05]  /*92f0*/  BRA `(.L_x_160) ;  /* 0xffffff9800047947 */ /* 0x000fea000383ffff */
.L_x_46:
[----:B------:R-:W-:-:S07]  /*9300*/  MOV R0, UR5 ;  /* 0x0000000500007c02 */ /* 0x000fce0008000f00 */
.L_x_161:
[----:B-1----:R1:W2:Y:S02]  /*9310*/  SYNCS.PHASECHK.TRANS64.TRYWAIT P0, [R0+URZ], R3 ;  /* 0x00000003000075a7 */ /* 0x0022a400080011ff */
[----:B--2---:R-:W-:Y:S05]  /*9320*/  @!P0 NANOSLEEP.SYNCS 0x989680 ;  /* 0x009896800000895d */ /* 0x004fea0003900000 */
[----:B------:R-:W2:Y:S02]  /*9330*/  @!P0 SYNCS.PHASECHK.TRANS64 P0, [R0+URZ], R3 ;  /* 0x00000003000085a7 */ /* 0x000ea400080010ff */
[----:B--2---:R-:W-:Y:S05]  /*9340*/  @!P0 BRA `(.L_x_161) ;  /* 0xfffffffc00f08947 */ /* 0x004fea000383ffff */
[----:B------:R-:W-:Y:S05]  /*9350*/  BRA `(.L_x_162) ;  /* 0xffffff9800107947 */ /* 0x000fea000383ffff */
.L_x_47:
[----:B------:R-:W-:-:S07]  /*9360*/  MOV R0, UR5 ;  /* 0x0000000500007c02 */ /* 0x000fce0008000f00 */
.L_x_163:
[----:B-1----:R1:W2:Y:S02]  /*9370*/  SYNCS.PHASECHK.TRANS64.TRYWAIT P0, [R0+URZ], R3 ;  /* 0x00000003000075a7 */ /* 0x0022a400080011ff */
[----:B--2---:R-:W-:Y:S05]  /*9380*/  @!P0 NANOSLEEP.SYNCS 0x989680 ;  /* 0x009896800000895d */ /* 0x004fea0003900000 */
[----:B------:R-:W2:Y:S02]  /*9390*/  @!P0 SYNCS.PHASECHK.TRANS64 P0, [R0+URZ], R3 ;  /* 0x00000003000085a7 */ /* 0x000ea400080010ff */
[----:B--2---:R-:W-:Y:S05]  /*93a0*/  @!P0 BRA `(.L_x_163) ;  /* 0xfffffffc00f08947 */ /* 0x004fea000383ffff */
[----:B------:R-:W-:Y:S05]  /*93b0*/  BRA `(.L_x_164) ;  /* 0xffffff98001c7947 */ /* 0x000fea000383ffff */
.L_x_50:
[----:B--2---:R2:W3:Y:S02]  /*93c0*/  SYNCS.PHASECHK.TRANS64.TRYWAIT P0, [R2+URZ+0x110], R4 ;  /* 0x00011004020075a7 */ /* 0x0044e400080011ff */
[----:B---3--:R-:W-:Y:S05]  /*93d0*/  @!P0 NANOSLEEP.SYNCS 0x989680 ;  /* 0x009896800000895d */ /* 0x008fea0003900000 */
[----:B------:R-:W3:Y:S02]  /*93e0*/  @!P0 SYNCS.PHASECHK.TRANS64 P0, [R2+URZ+0x110], R4 ;  /* 0x00011004020085a7 */ /* 0x000ee400080010ff */
[----:B---3--:R-:W-:Y:S05]  /*93f0*/  @!P0 BRA `(.L_x_50) ;  /* 0xfffffffc00f08947 */ /* 0x008fea000383ffff */
[----:B------:R-:W-:Y:S05]  /*9400*/  BRA `(.L_x_165) ;  /* 0xffffff9800787947 */ /* 0x000fea000383ffff */
.L_x_51:
[----:B------:R-:W-:-:S07]  /*9410*/  MOV R2, UR4 ;  /* 0x0000000400027c02 */ /* 0x000fce0008000f00 */
.L_x_166:
[----:B--2---:R2:W3:Y:S02]  /*9420*/  SYNCS.PHASECHK.TRANS64.TRYWAIT P0, [R2+URZ+0xc0], R5 ;  /* 0x0000c005020075a7 */ /* 0x0044e400080011ff */
[----:B---3--:R-:W-:Y:S05]  /*9430*/  @!P0 NANOSLEEP.SYNCS 0x989680 ;  /* 0x009896800000895d */ /* 0x008fea0003900000 */
[----:B------:R-:W3:Y:S02]  /*9440*/  @!P0 SYNCS.PHASECHK.TRANS64 P0, [R2+URZ+0xc0], R5 ;  /* 0x0000c005020085a7 */ /* 0x000ee400080010ff */
[----:B---3--:R-:W-:Y:S05]  /*9450*/  @!P0 BRA `(.L_x_166) ;  /* 0xfffffffc00f08947 */ /* 0x008fea000383ffff */
[----:B------:R-:W-:Y:S05]  /*9460*/  BRA `(.L_x_167) ;  /* 0xffffff9800887947 */ /* 0x000fea000383ffff */
.L_x_52:
[----:B--2---:R2:W3:Y:S02]  /*9470*/  SYNCS.PHASECHK.TRANS64.TRYWAIT P1, [R2+URZ+0xb0], R4 ;  /* 0x0000b004020075a7 */ /* 0x0044e400080211ff */
[----:B---3--:R-:W-:Y:S05]  /*9480*/  @!P1 NANOSLEEP.SYNCS 0x989680 ;  /* 0x009896800000995d */ /* 0x008fea0003900000 */
[----:B------:R-:W3:Y:S02]  /*9490*/  @!P1 SYNCS.PHASECHK.TRANS64 P1, [R2+URZ+0xb0], R4 ;  /* 0x0000b004020095a7 */ /* 0x000ee400080210ff */
[----:B---3--:R-:W-:Y:S05]  /*94a0*/  @!P1 BRA `(.L_x_52) ;  /* 0xfffffffc00f09947 */ /* 0x008fea000383ffff */
[----:B------:R-:W-:Y:S05]  /*94b0*/  BRA `(.L_x_168) ;  /* 0xffffff9800b87947 */ /* 0x000fea000383ffff */
.L_x_55:
[----:B------:R-:W-:-:S07]  /*94c0*/  MOV R0, UR4 ;  /* 0x0000000400007c02 */ /* 0x000fce0008000f00 */
.L_x_169:
[----:B--2---:R2:W3:Y:S02]  /*94d0*/  SYNCS.PHASECHK.TRANS64.TRYWAIT P0, [R0+URZ+0xc0], R2 ;  /* 0x0000c002000075a7 */ /* 0x0044e400080011ff */
[----:B---3--:R-:W-:Y:S05]  /*94e0*/  @!P0 NANOSLEEP.SYNCS 0x989680 ;  /* 0x009896800000895d */ /* 0x008fea0003900000 */
[----:B------:R-:W3:Y:S02]  /*94f0*/  @!P0 SYNCS.PHASECHK.TRANS64 P0, [R0+URZ+0xc0], R2 ;  /* 0x0000c002000085a7 */ /* 0x000ee400080010ff */
[----:B---3--:R-:W-:Y:S05]  /*9500*/  @!P0 BRA `(.L_x_169) ;  /* 0xfffffffc00f08947 */ /* 0x008fea000383ffff */
[----:B------:R-:W-:Y:S05]  /*9510*/  BRA `(.L_x_54) ;  /* 0xffffff9c000c7947 */ /* 0x000fea000383ffff */
.L_x_64:
[----:B--2---:R-:W-:-:S04]  /*9520*/  MOV R5, UR5 ;  /* 0x0000000500057c02 */ /* 0x004fc80008000f00 */
[----:B------:R2:W3:Y:S03]  /*9530*/  SYNCS.PHASECHK.TRANS64.TRYWAIT P0, [R5+URZ+0x8], R6 ;  /* 0x00000806050075a7 */ /* 0x0004e600080011ff */
[----:B---3--:R-:W-:Y:S05]  /*9540*/  @!P0 NANOSLEEP.SYNCS 0x989680 ;  /* 0x009896800000895d */ /* 0x008fea0003900000 */
[----:B------:R-:W3:Y:S02]  /*9550*/  @!P0 SYNCS.PHASECHK.TRANS64 P0, [R5+URZ+0x8], R6 ;  /* 0x00000806050085a7 */ /* 0x000ee400080010ff */
[----:B---3--:R-:W-:Y:S05]  /*9560*/  @!P0 BRA `(.L_x_64) ;  /* 0xfffffffc00ec8947 */ /* 0x008fea000383ffff */
[----:B------:R-:W-:Y:S05]  /*9570*/  BRA `(.L_x_63) ;  /* 0xffffff9c00c07947 */ /* 0x000fea000383ffff */
.L_x_66:
[----:B------:R-:W-:Y:S01]  /*9580*/  BSSY B0, `(.L_x_170) ;  /* 0x0000006000007945 */ /* 0x000fe20003800000 */
[----:B------:R-:W-:-:S07]  /*9590*/  MOV R15, 0xffffffff ;  /* 0xffffffff000f7802 */ /* 0x000fce0000000f00 */
[----:B-12--5:R-:W-:Y:S05]  /*95a0*/  WARPSYNC.COLLECTIVE R15, `(.L_x_171) ;  /* 0x000000000f0c7348 */ /* 0x026fea0003c00000 */
[----:B------:R-:W-:Y:S02]  /*95b0*/  ELECT P6, UR79, PT ;  /* 0x00000000004f782f */ /* 0x000fe400038c0000 */
[----:B------:R-:W-:Y:S01]  /*95c0*/  MOV R14, UR79 ;  /* 0x0000004f000e7c02 */ /* 0x000fe20008000f00 */
[----:B-12--5:R-:W-:Y:S10]  /*95d0*/  ENDCOLLECTIVE ;  /* 0x000000000000791b */ /* 0x026ff40003800000 */
.L_x_171:
[----:B------:R-:W-:Y:S05]  /*95e0*/  BSYNC B0 ;  /* 0x0000000000007941 */ /* 0x000fea0003800000 */
.L_x_170:
[----:B------:R-:W-:Y:S05]  /*95f0*/  BRA `(.L_x_172) ;  /* 0xffffff9c00f07947 */ /* 0x000fea000383ffff */
.L_x_68:
[----:B--2---:R-:W-:-:S04]  /*9600*/  MOV R0, UR5 ;  /* 0x0000000500007c02 */ /* 0x004fc80008000f00 */
[----:B------:R2:W3:Y:S03]  /*9610*/  SYNCS.PHASECHK.TRANS64.TRYWAIT P0, [R0+URZ+0x8], R4 ;  /* 0x00000804000075a7 */ /* 0x0004e600080011ff */
[----:B---3--:R-:W-:Y:S05]  /*9620*/  @!P0 NANOSLEEP.SYNCS 0x989680 ;  /* 0x009896800000895d */ /* 0x008fea0003900000 */
[----:B------:R-:W3:Y:S02]  /*9630*/  @!P0 SYNCS.PHASECHK.TRANS64 P0, [R0+URZ+0x8], R4 ;  /* 0x00000804000085a7 */ /* 0x000ee400080010ff */
[----:B---3--:R-:W-:Y:S05]  /*9640*/  @!P0 BRA `(.L_x_68) ;  /* 0xfffffffc00ec8947 */ /* 0x008fea000383ffff */
[----:B------:R-:W-:Y:S05]  /*9650*/  BRA `(.L_x_67) ;  /* 0xffffff9c00f47947 */ /* 0x000fea000383ffff */
.L_x_69:
[----:B-1----:R1:W2:Y:S02]  /*9660*/  SYNCS.PHASECHK.TRANS64.TRYWAIT P0, [R0+URZ+0xb0], R4 ;  /* 0x0000b004000075a7 */ /* 0x0022a400080011ff */
[----:B--2---:R-:W-:Y:S05]  /*9670*/  @!P0 NANOSLEEP.SYNCS 0x989680 ;  /* 0x009896800000895d */ /* 0x004fea0003900000 */
[----:B------:R-:W2:Y:S02]  /*9680*/  @!P0 SYNCS.PHASECHK.TRANS64 P0, [R0+URZ+0xb0], R4 ;  /* 0x0000b004000085a7 */ /* 0x000ea400080010ff */
[----:B--2---:R-:W-:Y:S05]  /*9690*/  @!P0 BRA `(.L_x_69) ;  /* 0xfffffffc00f08947 */ /* 0x004fea000383ffff */
[----:B------:R-:W-:Y:S05]  /*96a0*/  BRA `(.L_x_173) ;  /* 0xffffffa000e07947 */ /* 0x000fea000383ffff */
.L_x_71:
[----:B------:R-:W-:-:S07]  /*96b0*/  MOV R0, UR31 ;  /* 0x0000001f00007c02 */ /* 0x000fce0008000f00 */
.L_x_174:
[----:B-1----:R1:W2:Y:S02]  /*96c0*/  SYNCS.PHASECHK.TRANS64.TRYWAIT P0, [R0+URZ+0xf0], R4 ;  /* 0x0000f004000075a7 */ /* 0x0022a400080011ff */
[----:B--2---:R-:W-:Y:S05]  /*96d0*/  @!P0 NANOSLEEP.SYNCS 0x989680 ;  /* 0x009896800000895d */ /* 0x004fea0003900000 */
[----:B------:R-:W2:Y:S02]  /*96e0*/  @!P0 SYNCS.PHASECHK.TRANS64 P0, [R0+URZ+0xf0], R4 ;  /* 0x0000f004000085a7 */ /* 0x000ea400080010ff */
[----:B--2---:R-:W-:Y:S05]  /*96f0*/  @!P0 BRA `(.L_x_174) ;  /* 0xfffffffc00f08947 */ /* 0x004fea000383ffff */
[----:B------:R-:W-:Y:S05]  /*9700*/  BRA `(.L_x_175) ;  /* 0xffffffa4002c7947 */ /* 0x000fea000383ffff */
.L_x_74:
[----:B------:R-:W-:Y:S07]  /*9710*/  MOV R0, UR5 ;  /* 0x0000000500007c02 */ /* 0x000fee0008000f00 */
.L_x_176:
[----:B-1----:R1:W2:Y:S02]  /*9720*/  SYNCS.PHASECHK.TRANS64.TRYWAIT P0, [R0+URZ], R4 ;  /* 0x00000004000075a7 */ /* 0x0022a400080011ff */
[----:B--2---:R-:W-:Y:S05]  /*9730*/  @!P0 NANOSLEEP.SYNCS 0x989680 ;  /* 0x009896800000895d */ /* 0x004fea0003900000 */
[----:B------:R-:W2:Y:S02]  /*9740*/  @!P0 SYNCS.PHASECHK.TRANS64 P0, [R0+URZ], R4 ;  /* 0x00000004000085a7 */ /* 0x000ea400080010ff */
[----:B--2---:R-:W-:Y:S05]  /*9750*/  @!P0 BRA `(.L_x_176) ;  /* 0xfffffffc00f08947 */ /* 0x004fea000383ffff */
[----:B------:R-:W-:Y:S05]  /*9760*/  BRA `(.L_x_73) ;  /* 0xffffffa400407947 */ /* 0x000fea000383ffff */
.L_x_78:
[----:B-1----:R-:W-:-:S07]  /*9770*/  MOV R0, UR4 ;  /* 0x0000000400007c02 */ /* 0x002fce0008000f00 */
.L_x_177:
[----:B-1----:R1:W2:Y:S02]  /*9780*/  SYNCS.PHASECHK.TRANS64.TRYWAIT P0, [R0+URZ], R2 ;  /* 0x00000002000075a7 */ /* 0x0022a400080011ff */
[----:B--2---:R-:W-:Y:S05]  /*9790*/  @!P0 NANOSLEEP.SYNCS 0x989680 ;  /* 0x009896800000895d */ /* 0x004fea0003900000 */
[----:B------:R-:W2:Y:S02]  /*97a0*/  @!P0 SYNCS.PHASECHK.TRANS64 P0, [R0+URZ], R2 ;  /* 0x00000002000085a7 */ /* 0x000ea400080010ff */
[----:B--2---:R-:W-:Y:S05]  /*97b0*/  @!P0 BRA `(.L_x_177) ;  /* 0xfffffffc00f08947 */ /* 0x004fea000383ffff */
[----:B------:R-:W-:Y:S05]  /*97c0*/  BRA `(.L_x_178) ;  /* 0xffffffa800347947 */ /* 0x000fea000383ffff */
.L_x_79:
[----:B------:R-:W-:-:S07]  /*97d0*/  MOV R0, UR5 ;  /* 0x0000000500007c02 */ /* 0x000fce0008000f00 */
.L_x_179:
[----:B-1----:R1:W2:Y:S02]  /*97e0*/  SYNCS.PHASECHK.TRANS64.TRYWAIT P0, [R0+URZ], R3 ;  /* 0x00000003000075a7 */ /* 0x0022a400080011ff */
[----:B--2---:R-:W-:Y:S05]  /*97f0*/  @!P0 NANOSLEEP.SYNCS 0x989680 ;  /* 0x009896800000895d */ /* 0x004fea0003900000 */
[----:B------:R-:W2:Y:S02]  /*9800*/  @!P0 SYNCS.PHASECHK.TRANS64 P0, [R0+URZ], R3 ;  /* 0x00000003000085a7 */ /* 0x000ea400080010ff */
[----:B--2---:R-:W-:Y:S05]  /*9810*/  @!P0 BRA `(.L_x_179) ;  /* 0xfffffffc00f08947 */ /* 0x004fea000383ffff */
[----:B------:R-:W-:Y:S05]  /*9820*/  BRA `(.L_x_180) ;  /* 0xffffffa800407947 */ /* 0x000fea000383ffff */
.L_x_80:
[----:B------:R-:W-:-:S07]  /*9830*/  MOV R0, UR5 ;  /* 0x0000000500007c02 */ /* 0x000fce0008000f00 */
.L_x_181:
[----:B-1----:R1:W2:Y:S02]  /*9840*/  SYNCS.PHASECHK.TRANS64.TRYWAIT P0, [R0+URZ], R3 ;  /* 0x00000003000075a7 */ /* 0x0022a400080011ff */
[----:B--2---:R-:W-:Y:S05]  /*9850*/  @!P0 NANOSLEEP.SYNCS 0x989680 ;  /* 0x009896800000895d */ /* 0x004fea0003900000 */
[----:B------:R-:W2:Y:S02]  /*9860*/  @!P0 SYNCS.PHASECHK.TRANS64 P0, [R0+URZ], R3 ;  /* 0x00000003000085a7 */ /* 0x000ea400080010ff */
[----:B--2---:R-:W-:Y:S05]  /*9870*/  @!P0 BRA `(.L_x_181) ;  /* 0xfffffffc00f08947 */ /* 0x004fea000383ffff */
[----:B------:R-:W-:Y:S05]  /*9880*/  BRA `(.L_x_182) ;  /* 0xffffffa8004c7947 */ /* 0x000fea000383ffff */
.L_x_83:
[----:B------:R-:W-:-:S07]  /*9890*/  MOV R0, UR26 ;  /* 0x0000001a00007c02 */ /* 0x000fce0008000f00 */
.L_x_183:
[----:B-1----:R1:W2:Y:S02]  /*98a0*/  SYNCS.PHASECHK.TRANS64.TRYWAIT P1, [R0+URZ+0x130], R2 ;  /* 0x00013002000075a7 */ /* 0x0022a400080211ff */
[----:B--2---:R-:W-:Y:S05]  /*98b0*/  @!P1 NANOSLEEP.SYNCS 0x989680 ;  /* 0x009896800000995d */ /* 0x004fea0003900000 */
[----:B------:R-:W2:Y:S02]  /*98c0*/  @!P1 SYNCS.PHASECHK.TRANS64 P1, [R0+URZ+0x130], R2 ;  /* 0x00013002000095a7 */ /* 0x000ea400080210ff */
[----:B--2---:R-:W-:Y:S05]  /*98d0*/  @!P1 BRA `(.L_x_183) ;  /* 0xfffffffc00f09947 */ /* 0x004fea000383ffff */
[----:B------:R-:W-:Y:S05]  /*98e0*/  BRA `(.L_x_184) ;  /* 0xffffffa800987947 */ /* 0x000fea000383ffff */
.L_x_88:
[----:B--2---:R2:W3:Y:S02]  /*98f0*/  SYNCS.PHASECHK.TRANS64.TRYWAIT P0, [R8+URZ+0xb0], R0 ;  /* 0x0000b000080075a7 */ /* 0x0044e400080011ff */
[----:B---3--:R-:W-:Y:S05]  /*9900*/  @!P0 NANOSLEEP.SYNCS 0x989680 ;  /* 0x009896800000895d */ /* 0x008fea0003900000 */
[----:B------:R-:W3:Y:S02]  /*9910*/  @!P0 SYNCS.PHASECHK.TRANS64 P0, [R8+URZ+0xb0], R0 ;  /* 0x0000b000080085a7 */ /* 0x000ee400080010ff */
[----:B---3--:R-:W-:Y:S05]  /*9920*/  @!P0 BRA `(.L_x_88) ;  /* 0xfffffffc00f08947 */ /* 0x008fea000383ffff */
[----:B------:R-:W-:Y:S05]  /*9930*/  BRA `(.L_x_185) ;  /* 0xffffffac00d07947 */ /* 0x000fea000383ffff */
.L_x_91:
[----:B--2---:R-:W-:Y:S07]  /*9940*/  MOV R0, UR21 ;  /* 0x0000001500007c02 */ /* 0x004fee0008000f00 */
.L_x_186:
[----:B--2---:R2:W3:Y:S02]  /*9950*/  SYNCS.PHASECHK.TRANS64.TRYWAIT P1, [R0+URZ+0xa8], R2 ;  /* 0x0000a802000075a7 */ /* 0x0044e400080211ff */
[----:B---3--:R-:W-:Y:S05]  /*9960*/  @!P1 NANOSLEEP.SYNCS 0x989680 ;  /* 0x009896800000995d */ /* 0x008fea0003900000 */
[----:B------:R-:W3:Y:S02]  /*9970*/  @!P1 SYNCS.PHASECHK.TRANS64 P1, [R0+URZ+0xa8], R2 ;  /* 0x0000a802000095a7 */ /* 0x000ee400080210ff */
[----:B---3--:R-:W-:Y:S05]  /*9980*/  @!P1 BRA `(.L_x_186) ;  /* 0xfffffffc00f09947 */ /* 0x008fea000383ffff */
[----:B------:R-:W-:Y:S05]  /*9990*/  BRA `(.L_x_90) ;  /* 0xffffffb4004c7947 */ /* 0x000fea000383ffff */
.L_x_94:
[----:B--2---:R-:W-:Y:S07]  /*99a0*/  MOV R0, UR21 ;  /* 0x0000001500007c02 */ /* 0x004fee0008000f00 */
.L_x_187:
[----:B--2---:R2:W3:Y:S02]  /*99b0*/  SYNCS.PHASECHK.TRANS64.TRYWAIT P0, [R0+URZ+0x80], R4 ;  /* 0x00008004000075a7 */ /* 0x0044e400080011ff */
[----:B---3--:R-:W-:Y:S05]  /*99c0*/  @!P0 NANOSLEEP.SYNCS 0x989680 ;  /* 0x009896800000895d */ /* 0x008fea0003900000 */
[----:B------:R-:W3:Y:S02]  /*99d0*/  @!P0 SYNCS.PHASECHK.TRANS64 P0, [R0+URZ+0x80], R4 ;  /* 0x00008004000085a7 */ /* 0x000ee400080010ff */
[----:B---3--:R-:W-:Y:S05]  /*99e0*/  @!P0 BRA `(.L_x_187) ;  /* 0xfffffffc00f08947 */ /* 0x008fea000383ffff */
[----:B------:R-:W-:Y:S05]  /*99f0*/  BRA `(.L_x_188) ;  /* 0xffffffb400a47947 */ /* 0x000fea000383ffff */
.L_x_95:
[----:B------:R-:W-:Y:S07]  /*9a00*/  MOV R0, UR21 ;  /* 0x0000001500007c02 */ /* 0x000fee0008000f00 */
.L_x_189:
[----:B--2---:R2:W3:Y:S02]  /*9a10*/  SYNCS.PHASECHK.TRANS64.TRYWAIT P0, [R0+URZ+0x88], R4 ;  /* 0x00008804000075a7 */ /* 0x0044e400080011ff */
[----:B---3--:R-:W-:Y:S05]  /*9a20*/  @!P0 NANOSLEEP.SYNCS 0x989680 ;  /* 0x009896800000895d */ /* 0x008fea0003900000 */
[----:B------:R-:W3:Y:S02]  /*9a30*/  @!P0 SYNCS.PHASECHK.TRANS64 P0, [R0+URZ+0x88], R4 ;  /* 0x00008804000085a7 */ /* 0x000ee400080010ff */
[----:B---3--:R-:W-:Y:S05]  /*9a40*/  @!P0 BRA `(.L_x_189) ;  /* 0xfffffffc00f08947 */ /* 0x008fea000383ffff */
[----:B------:R-:W-:Y:S05]  /*9a50*/  BRA `(.L_x_190) ;  /* 0xffffffb800007947 */ /* 0x000fea000383ffff */
.L_x_96:
[----:B------:R-:W-:Y:S07]  /*9a60*/  MOV R0, UR21 ;  /* 0x0000001500007c02 */ /* 0x000fee0008000f00 */
.L_x_191:
[----:B--2---:R2:W3:Y:S02]  /*9a70*/  SYNCS.PHASECHK.TRANS64.TRYWAIT P0, [R0+URZ+0x90], R4 ;  /* 0x00009004000075a7 */ /* 0x0044e400080011ff */
[----:B---3--:R-:W-:Y:S05]  /*9a80*/  @!P0 NANOSLEEP.SYNCS 0x989680 ;  /* 0x009896800000895d */ /* 0x008fea0003900000 */
[----:B------:R-:W3:Y:S02]  /*9a90*/  @!P0 SYNCS.PHASECHK.TRANS64 P0, [R0+URZ+0x90], R4 ;  /* 0x00009004000085a7 */ /* 0x000ee400080010ff */
[----:B---3--:R-:W-:Y:S05]  /*9aa0*/  @!P0 BRA `(.L_x_191) ;  /* 0xfffffffc00f08947 */ /* 0x008fea000383ffff */
[----:B------:R-:W-:Y:S05]  /*9ab0*/  BRA `(.L_x_192) ;  /* 0xffffffb800607947 */ /* 0x000fea000383ffff */
.L_x_97:
[----:B------:R-:W-:Y:S07]  /*9ac0*/  MOV R0, UR21 ;  /* 0x0000001500007c02 */ /* 0x000fee0008000f00 */
.L_x_193:
[----:B--2---:R2:W3:Y:S02]  /*9ad0*/  SYNCS.PHASECHK.TRANS64.TRYWAIT P0, [R0+URZ+0x98], R4 ;  /* 0x00009804000075a7 */ /* 0x0044e400080011ff */
[----:B---3--:R-:W-:Y:S05]  /*9ae0*/  @!P0 NANOSLEEP.SYNCS 0x989680 ;  /* 0x009896800000895d */ /* 0x008fea0003900000 */
[----:B------:R-:W3:Y:S02]  /*9af0*/  @!P0 SYNCS.PHASECHK.TRANS64 P0, [R0+URZ+0x98], R4 ;  /* 0x00009804000085a7 */ /* 0x000ee400080010ff */
[----:B---3--:R-:W-:Y:S05]  /*9b00*/  @!P0 BRA `(.L_x_193) ;  /* 0xfffffffc00f08947 */ /* 0x008fea000383ffff */
[----:B------:R-:W-:Y:S05]  /*9b10*/  BRA `(.L_x_194) ;  /* 0xffffffb800c87947 */ /* 0x000fea000383ffff */
.L_x_99:
[----:B------:R-:W-:-:S07]  /*9b20*/  MOV R0, UR21 ;  /* 0x0000001500007c02 */ /* 0x000fce0008000f00 */
.L_x_195:
[----:B---3--:R3:W4:Y:S02]  /*9b30*/  SYNCS.PHASECHK.TRANS64.TRYWAIT P0, [R0+URZ+0x80], R2 ;  /* 0x00008002000075a7 */ /* 0x00872400080011ff */
[----:B----4-:R-:W-:Y:S05]  /*9b40*/  @!P0 NANOSLEEP.SYNCS 0x989680 ;  /* 0x009896800000895d */ /* 0x010fea0003900000 */
[----:B------:R-:W4:Y:S02]  /*9b50*/  @!P0 SYNCS.PHASECHK.TRANS64 P0, [R0+URZ+0x80], R2 ;  /* 0x00008002000085a7 */ /* 0x000f2400080010ff */
[----:B----4-:R-:W-:Y:S05]  /*9b60*/  @!P0 BRA `(.L_x_195) ;  /* 0xfffffffc00f08947 */ /* 0x010fea000383ffff */
[----:B------:R-:W-:Y:S05]  /*9b70*/  BRA `(.L_x_196) ;  /* 0xffffffbc00547947 */ /* 0x000fea000383ffff */
.L_x_100:
[----:B---3--:R-:W-:-:S07]  /*9b80*/  MOV R0, UR21 ;  /* 0x0000001500007c02 */ /* 0x008fce0008000f00 */
.L_x_197:
[----:B---3--:R3:W4:Y:S02]  /*9b90*/  SYNCS.PHASECHK.TRANS64.TRYWAIT P0, [R0+URZ+0x88], R2 ;  /* 0x00008802000075a7 */ /* 0x00872400080011ff */
[----:B----4-:R-:W-:Y:S05]  /*9ba0*/  @!P0 NANOSLEEP.SYNCS 0x989680 ;  /* 0x009896800000895d */ /* 0x010fea0003900000 */
[----:B------:R-:W4:Y:S02]  /*9bb0*/  @!P0 SYNCS.PHASECHK.TRANS64 P0, [R0+URZ+0x88], R2 ;  /* 0x00008802000085a7 */ /* 0x000f2400080010ff */
[----:B----4-:R-:W-:Y:S05]  /*9bc0*/  @!P0 BRA `(.L_x_197) ;  /* 0xfffffffc00f08947 */ /* 0x010fea000383ffff */
[----:B------:R-:W-:Y:S05]  /*9bd0*/  BRA `(.L_x_198) ;  /* 0xffffffbc00447947 */ /* 0x000fea000383ffff */
.L_x_101:
[----:B---3--:R-:W-:-:S07]  /*9be0*/  MOV R0, UR21 ;  /* 0x0000001500007c02 */ /* 0x008fce0008000f00 */
.L_x_199:
[----:B---3--:R3:W4:Y:S02]  /*9bf0*/  SYNCS.PHASECHK.TRANS64.TRYWAIT P0, [R0+URZ+0x90], R2 ;  /* 0x00009002000075a7 */ /* 0x00872400080011ff */
[----:B----4-:R-:W-:Y:S05]  /*9c00*/  @!P0 NANOSLEEP.SYNCS 0x989680 ;  /* 0x009896800000895d */ /* 0x010fea0003900000 */
[----:B------:R-:W4:Y:S02]  /*9c10*/  @!P0 SYNCS.PHASECHK.TRANS64 P0, [R0+URZ+0x90], R2 ;  /* 0x00009002000085a7 */ /* 0x000f2400080010ff */
[----:B----4-:R-:W-:Y:S05]  /*9c20*/  @!P0 BRA `(.L_x_199) ;  /* 0xfffffffc00f08947 */ /* 0x010fea000383ffff */
[----:B------:R-:W-:Y:S05]  /*9c30*/  BRA `(.L_x_200) ;  /* 0xffffffbc00347947 */ /* 0x000fea000383ffff */
.L_x_103:
[----:B-1----:R1:W2:Y:S02]  /*9c40*/  SYNCS.PHASECHK.TRANS64.TRYWAIT P0, [R3+URZ+0xb0], R0 ;  /* 0x0000b000030075a7 */ /* 0x0022a400080011ff */
[----:B--2---:R-:W-:Y:S05]  /*9c50*/  @!P0 NANOSLEEP.SYNCS 0x989680 ;  /* 0x009896800000895d */ /* 0x004fea0003900000 */
[----:B------:R-:W2:Y:S02]  /*9c60*/  @!P0 SYNCS.PHASECHK.TRANS64 P0, [R3+URZ+0xb0], R0 ;  /* 0x0000b000030085a7 */ /* 0x000ea400080010ff */
[----:B--2---:R-:W-:Y:S05]  /*9c70*/  @!P0 BRA `(.L_x_103) ;  /* 0xfffffffc00f08947 */ /* 0x004fea000383ffff */
[----:B------:R-:W-:Y:S05]  /*9c80*/  BRA `(.L_x_201) ;  /* 0xffffffc000007947 */ /* 0x000fea000383ffff */
.L_x_114:
[----:B-1----:R-:W-:Y:S04]  /*9c90*/  MOV R2, UR43 ;  /* 0x0000002b00027c02 */ /* 0x002fe80008000f00 */
[----:B------:R1:W2:Y:S03]  /*9ca0*/  SYNCS.PHASECHK.TRANS64.TRYWAIT P1, [R2+URZ+0x60], R3 ;  /* 0x00006003020075a7 */ /* 0x0002a600080211ff */
[----:B--2---:R-:W-:Y:S05]  /*9cb0*/  @!P1 NANOSLEEP.SYNCS 0x989680 ;  /* 0x009896800000995d */ /* 0x004fea0003900000 */
[----:B------:R-:W2:Y:S02]  /*9cc0*/  @!P1 SYNCS.PHASECHK.TRANS64 P1, [R2+URZ+0x60], R3 ;  /* 0x00006003020095a7 */ /* 0x000ea400080210ff */
[----:B--2---:R-:W-:Y:S05]  /*9cd0*/  @!P1 BRA `(.L_x_114) ;  /* 0xfffffffc00ec9947 */ /* 0x004fea000383ffff */
[----:B------:R-:W-:Y:S05]  /*9ce0*/  BRA `(.L_x_113) ;  /* 0xffffffcc006c7947 */ /* 0x000fea000383ffff */
.L_x_116:
[----:B-1----:R1:W4:Y:S02]  /*9cf0*/  SYNCS.PHASECHK.TRANS64.TRYWAIT P0, [R53+URZ+0xd0], R0 ;  /* 0x0000d000350075a7 */ /* 0x00232400080011ff */
[----:B----4-:R-:W-:Y:S05]  /*9d00*/  @!P0 NANOSLEEP.SYNCS 0x989680 ;  /* 0x009896800000895d */ /* 0x010fea0003900000 */
[----:B------:R-:W4:Y:S02]  /*9d10*/  @!P0 SYNCS.PHASECHK.TRANS64 P0, [R53+URZ+0xd0], R0 ;  /* 0x0000d000350085a7 */ /* 0x000f2400080010ff */
[----:B----4-:R-:W-:Y:S05]  /*9d20*/  @!P0 BRA `(.L_x_116) ;  /* 0xfffffffc00f08947 */ /* 0x010fea000383ffff */
[----:B------:R-:W-:Y:S05]  /*9d30*/  BRA `(.L_x_115) ;  /* 0xffffffcc008c7947 */ /* 0x000fea000383ffff */
.L_x_125:
[----:B--2---:R2:W3:Y:S02]  /*9d40*/  SYNCS.PHASECHK.TRANS64.TRYWAIT P0, [R2+URZ+0x60], R0 ;  /* 0x00006000020075a7 */ /* 0x0044e400080011ff */
[----:B---3--:R-:W-:Y:S05]  /*9d50*/  @!P0 NANOSLEEP.SYNCS 0x989680 ;  /* 0x009896800000895d */ /* 0x008fea0003900000 */
[----:B------:R-:W3:Y:S02]  /*9d60*/  @!P0 SYNCS.PHASECHK.TRANS64 P0, [R2+URZ+0x60], R0 ;  /* 0x00006000020085a7 */ /* 0x000ee400080010ff */
[----:B---3--:R-:W-:Y:S05]  /*9d70*/  @!P0 BRA `(.L_x_125) ;  /* 0xfffffffc00f08947 */ /* 0x008fea000383ffff */
[----:B------:R-:W-:Y:S05]  /*9d80*/  BRA `(.L_x_124) ;  /* 0xffffffd4009c7947 */ /* 0x000fea000383ffff */
.L_x_133:
[----:B--2---:R2:W3:Y:S02]  /*9d90*/  SYNCS.PHASECHK.TRANS64.TRYWAIT P0, [R2+URZ+0x60], R4 ;  /* 0x00006004020075a7 */ /* 0x0044e400080011ff */
[----:B---3--:R-:W-:Y:S05]  /*9da0*/  @!P0 NANOSLEEP.SYNCS 0x989680 ;  /* 0x009896800000895d */ /* 0x008fea0003900000 */
[----:B------:R-:W3:Y:S02]  /*9db0*/  @!P0 SYNCS.PHASECHK.TRANS64 P0, [R2+URZ+0x60], R4 ;  /* 0x00006004020085a7 */ /* 0x000ee400080010ff */
[----:B---3--:R-:W-:Y:S05]  /*9dc0*/  @!P0 BRA `(.L_x_133) ;  /* 0xfffffffc00f08947 */ /* 0x008fea000383ffff */
[----:B------:R-:W-:Y:S05]  /*9dd0*/  BRA `(.L_x_132) ;  /* 0xffffffdc00bc7947 */ /* 0x000fea000383ffff */
.L_x_141:
[----:B--2---:R2:W3:Y:S02]  /*9de0*/  SYNCS.PHASECHK.TRANS64.TRYWAIT P0, [R3+URZ+0x60], R0 ;  /* 0x00006000030075a7 */ /* 0x0044e400080011ff */
[----:B---3--:R-:W-:Y:S05]  /*9df0*/  @!P0 NANOSLEEP.SYNCS 0x989680 ;  /* 0x009896800000895d */ /* 0x008fea0003900000 */
[----:B------:R-:W3:Y:S02]  /*9e00*/  @!P0 SYNCS.PHASECHK.TRANS64 P0, [R3+URZ+0x60], R0 ;  /* 0x00006000030085a7 */ /* 0x000ee400080010ff */
[----:B---3--:R-:W-:Y:S05]  /*9e10*/  @!P0 BRA `(.L_x_141) ;  /* 0xfffffffc00f08947 */ /* 0x008fea000383ffff */
[----:B------:R-:W-:Y:S05]  /*9e20*/  BRA `(.L_x_140) ;  /* 0xffffffe400dc7947 */ /* 0x000fea000383ffff */
        .weak           $__internal_0_$__cuda_sm10x_tcgen05_guardrail_trap_col_being_dealloced_not_returned_by_alloc
        .type           $__internal_0_$__cuda_sm10x_tcgen05_guardrail_trap_col_being_dealloced_not_returned_by_alloc,@function
        .size           $__internal_0_$__cuda_sm10x_tcgen05_guardrail_trap_col_being_dealloced_not_returned_by_alloc,($__internal_1_$__cuda_sm10x_tcgen05_guardrail_trap_phase_invalid_during_alloc - $__internal_0_$__cuda_sm10x_tcgen05_guardrail_trap_col_being_dealloced_not_returned_by_alloc)
$__internal_0_$__cuda_sm10x_tcgen05_guardrail_trap_col_being_dealloced_not_returned_by_alloc:
[----:B------:R-:W-:Y:S05]  /*9e30*/  BPT.TRAP 0x1 ;  /* 0x000000040000795c */ /* 0x000fea0000300000 */
[----:B------:R-:W-:-:S04]  /*9e40*/  HFMA2 R3, -RZ, RZ, 0, 0 ;  /* 0x00000000ff037431 */ /* 0x000fc800000001ff */
[----:B------:R-:W-:Y:S05]  /*9e50*/  RET.REL.NODEC R2 `(_ZN7cutlass13device_kernelINS_4gemm6kernel13GemmUniversalIN4cute5tupleIJiiiiEEENS1_10collective13CollectiveMmaINS1_35MainloopSm100TmaUmmaWarpSpecializedILi6ELi2ELi4ENS5_IJNS4_1CILi8EEENSA_ILi1EEESC_EEEEENS5_IJNSA_ILi128EEESF_NSA_ILi64EEEEEENS_6half_tENS5_IJlSC_lEEESI_SJ_NS4_8TiledMMAINS4_8MMA_AtomIJNS4_26SM100_MMA_F16BF16_2x1SM_SSISI_SI_fLi128ELi128ELNS4_4UMMA5MajorE0ELSO_0ELNSN_7ScaleInE0ELSP_0EEEEEENS4_6LayoutINS5_IJSC_SC_SC_EEENS5_IJNSA_ILi0EEESU_SU_EEEEENS5_IJNS4_10UnderscoreESX_SX_EEEEENS4_18SM100_TMA_2SM_LOADENS4_14ComposedLayoutINS4_7SwizzleILi3ELi4ELi3EEENS4_18smem_ptr_flag_bitsILi16EEENSS_INS5_IJSB_SG_EEENS5_IJSG_SC_EEEEEEEvNS4_8identityENS4_28SM100_TMA_2SM_LOAD_MULTICASTES19_vS1A_EENS_8epilogue10collective18CollectiveEpilogueINS1D_23Sm100TmaWarpSpecializedILi4ELi2ELi16ELb1ELb0EEEJNS5_IJSG_SF_SG_EEENS5_IJNSS_ISG_SC_EENSS_INS5_IJNSA_ILi16EEENSA_ILi2EEEEEENS5_IJSC_SG_EEEEEEEESI_SJ_SI_SJ_NS1D_6fusion15FusionCallbacksIS1H_NS1Q_17LinearCombinationISI_fSI_fLNS_15FloatRoundStyleE2EEES1I_S1P_JEEENS4_5SM1004TMEM4LOAD26SM100_TMEM_LOAD_32dp32b16xENS4_13SM90_TMA_LOADENS11_INS12_ILi1ELi4ELi3EEES15_NSS_INS5_IJSB_S1K_EEENS5_IJS1K_SC_EEEEEEENS4_39AutoVectorizingCopyWithAssumedAlignmentILi128EEENS4_14SM90_TMA_STOREES25_S27_S27_EEEvvEEEEvNT_6ParamsE) ;  /* 0xffffff6002687950 */ /* 0x000fea0003c3ffff */
        .weak           $__internal_1_$__cuda_sm10x_tcgen05_guardrail_trap_phase_invalid_during_alloc
        .type           $__internal_1_$__cuda_sm10x_tcgen05_guardrail_trap_phase_invalid_during_alloc,@function
        .size           $__internal_1_$__cuda_sm10x_tcgen05_guardrail_trap_phase_invalid_during_alloc,($__internal_2_$__cuda_sm10x_tcgen05_guardrail_trap_unallocated_columns_being_dealloced - $__internal_1_$__cuda_sm10x_tcgen05_guardrail_trap_phase_invalid_during_alloc)
$__internal_1_$__cuda_sm10x_tcgen05_guardrail_trap_phase_invalid_during_alloc:
[----:B------:R-:W-:Y:S05]  /*9e60*/  BPT.TRAP 0x1 ;  /* 0x000000040000795c */ /* 0x000fea0000300000 */
[----:B------:R-:W-:-:S04]  /*9e70*/  MOV R5, 0x0 ;  /* 0x0000000000057802 */ /* 0x000fc80000000f00 */
[----:B------:R-:W-:Y:S05]  /*9e80*/  RET.REL.NODEC R4 `(_ZN7cutlass13device_kernelINS_4gemm6kernel13GemmUniversalIN4cute5tupleIJiiiiEEENS1_10collective13CollectiveMmaINS1_35MainloopSm100TmaUmmaWarpSpecializedILi6ELi2ELi4ENS5_IJNS4_1CILi8EEENSA_ILi1EEESC_EEEEENS5_IJNSA_ILi128EEESF_NSA_ILi64EEEEEENS_6half_tENS5_IJlSC_lEEESI_SJ_NS4_8TiledMMAINS4_8MMA_AtomIJNS4_26SM100_MMA_F16BF16_2x1SM_SSISI_SI_fLi128ELi128ELNS4_4UMMA5MajorE0ELSO_0ELNSN_7ScaleInE0ELSP_0EEEEEENS4_6LayoutINS5_IJSC_SC_SC_EEENS5_IJNSA_ILi0EEESU_SU_EEEEENS5_IJNS4_10UnderscoreESX_SX_EEEEENS4_18SM100_TMA_2SM_LOADENS4_14ComposedLayoutINS4_7SwizzleILi3ELi4ELi3EEENS4_18smem_ptr_flag_bitsILi16EEENSS_INS5_IJSB_SG_EEENS5_IJSG_SC_EEEEEEEvNS4_8identityENS4_28SM100_TMA_2SM_LOAD_MULTICASTES19_vS1A_EENS_8epilogue10collective18CollectiveEpilogueINS1D_23Sm100TmaWarpSpecializedILi4ELi2ELi16ELb1ELb0EEEJNS5_IJSG_SF_SG_EEENS5_IJNSS_ISG_SC_EENSS_INS5_IJNSA_ILi16EEENSA_ILi2EEEEEENS5_IJSC_SG_EEEEEEEESI_SJ_SI_SJ_NS1D_6fusion15FusionCallbacksIS1H_NS1Q_17LinearCombinationISI_fSI_fLNS_15FloatRoundStyleE2EEES1I_S1P_JEEENS4_5SM1004TMEM4LOAD26SM100_TMEM_LOAD_32dp32b16xENS4_13SM90_TMA_LOADENS11_INS12_ILi1ELi4ELi3EEES15_NSS_INS5_IJSB_S1K_EEENS5_IJS1K_SC_EEEEEEENS4_39AutoVectorizingCopyWithAssumedAlignmentILi128EEENS4_14SM90_TMA_STOREES25_S27_S27_EEEvvEEEEvNT_6ParamsE) ;  /* 0xffffff60045c7950 */ /* 0x000fea0003c3ffff */
        .weak           $__internal_2_$__cuda_sm10x_tcgen05_guardrail_trap_unallocated_columns_being_dealloced
        .type           $__internal_2_$__cuda_sm10x_tcgen05_guardrail_trap_unallocated_columns_being_dealloced,@function
        .size           $__internal_2_$__cuda_sm10x_tcgen05_guardrail_trap_unallocated_columns_being_dealloced,(.L_x_203 - $__internal_2_$__cuda_sm10x_tcgen05_guardrail_trap_unallocated_columns_being_dealloced)
$__internal_2_$__cuda_sm10x_tcgen05_guardrail_trap_unallocated_columns_being_dealloced:
[----:B------:R-:W-:Y:S05]  /*9e90*/  BPT.TRAP 0x1 ;  /* 0x000000040000795c */ /* 0x000fea0000300000 */
[----:B------:R-:W-:-:S04]  /*9ea0*/  HFMA2 R3, -RZ, RZ, 0, 0 ;  /* 0x00000000ff037431 */ /* 0x000fc800000001ff */
[----:B------:R-:W-:Y:S05]  /*9eb0*/  RET.REL.NODEC R2 `(_ZN7cutlass13device_kernelINS_4gemm6kernel13GemmUniversalIN4cute5tupleIJiiiiEEENS1_10collective13CollectiveMmaINS1_35MainloopSm100TmaUmmaWarpSpecializedILi6ELi2ELi4ENS5_IJNS4_1CILi8EEENSA_ILi1EEESC_EEEEENS5_IJNSA_ILi128EEESF_NSA_ILi64EEEEEENS_6half_tENS5_IJlSC_lEEESI_SJ_NS4_8TiledMMAINS4_8MMA_AtomIJNS4_26SM100_MMA_F16BF16_2x1SM_SSISI_SI_fLi128ELi128ELNS4_4UMMA5MajorE0ELSO_0ELNSN_7ScaleInE0ELSP_0EEEEEENS4_6LayoutINS5_IJSC_SC_SC_EEENS5_IJNSA_ILi0EEESU_SU_EEEEENS5_IJNS4_10UnderscoreESX_SX_EEEEENS4_18SM100_TMA_2SM_LOADENS4_14ComposedLayoutINS4_7SwizzleILi3ELi4ELi3EEENS4_18smem_ptr_flag_bitsILi16EEENSS_INS5_IJSB_SG_EEENS5_IJSG_SC_EEEEEEEvNS4_8identityENS4_28SM100_TMA_2SM_LOAD_MULTICASTES19_vS1A_EENS_8epilogue10collective18CollectiveEpilogueINS1D_23Sm100TmaWarpSpecializedILi4ELi2ELi16ELb1ELb0EEEJNS5_IJSG_SF_SG_EEENS5_IJNSS_ISG_SC_EENSS_INS5_IJNSA_ILi16EEENSA_ILi2EEEEEENS5_IJSC_SG_EEEEEEEESI_SJ_SI_SJ_NS1D_6fusion15FusionCallbacksIS1H_NS1Q_17LinearCombinationISI_fSI_fLNS_15FloatRoundStyleE2EEES1I_S1P_JEEENS4_5SM1004TMEM4LOAD26SM100_TMEM_LOAD_32dp32b16xENS4_13SM90_TMA_LOADENS11_INS12_ILi1ELi4ELi3EEES15_NSS_INS5_IJSB_S1K_EEENS5_IJS1K_SC_EEEEEEENS4_39AutoVectorizingCopyWithAssumedAlignmentILi128EEENS4_14SM90_TMA_STOREES25_S27_S27_EEEvvEEEEvNT_6ParamsE) ;  /* 0xffffff6002507950 */ /* 0x000fea0003c3ffff */
.L_x_202:
[----:B------:R-:W-:-:S00]  /*9ec0*/  BRA `(.L_x_202) ;  /* 0xfffffffc00fc7947 */ /* 0x000fc0000383ffff */
[----:B------:R-:W-:-:S00]  /*9ed0*/  NOP ;  /* 0x0000000000007918 */ /* 0x000fc00000000000 */
        /* <DEDUP_REMOVED lines=10> */
.L_x_203:


//--------------------- .nv.global.init           --------------------------
	.section	.nv.global.init,"aw",@progbits
.nv.global.init:
	.type		$str$27,@object
	.size		$str$27,($str$28 - $str$27)
$str$27:
        /*0000*/ 	.byte	0x28, 0x61, 0x64, 0x64, 0x72, 0x65, 0x73, 0x73, 0x20, 0x26, 0x20, 0x6d, 0x61, 0x73, 0x6b, 0x29
        /*0010*/ 	.byte	0x20, 0x3d, 0x3d, 0x20, 0x30, 0x00
	.type		$str$28,@object
	.size		$str$28,($str$26 - $str$28)
$str$28:
        /*0016*/ 	.byte	0x2f, 0x74, 0x6d, 0x70, 0x2f, 0x63, 0x75, 0x74, 0x6c, 0x61, 0x73, 0x73, 0x5f, 0x73, 0x77, 0x65
        /*0026*/ 	.byte	0x65, 0x70, 0x5f, 0x73, 0x72, 0x63, 0x2f, 0x69, 0x6e, 0x63, 0x6c, 0x75, 0x64, 0x65, 0x2f, 0x63
        /*0036*/ 	.byte	0x75, 0x74, 0x65, 0x2f, 0x70, 0x6f, 0x69, 0x6e, 0x74, 0x65, 0x72, 0x5f, 0x66, 0x6c, 0x61, 0x67
        /*0046*/ 	.byte	0x67, 0x65, 0x64, 0x2e, 0x68, 0x70, 0x70, 0x00
	.type		$str$26,@object
	.size		$str$26,($str$25 - $str$26)
$str$26:
        /*004e*/ 	.byte	0x2f, 0x74, 0x6d, 0x70, 0x2f, 0x63, 0x75, 0x74, 0x6c, 0x61, 0x73, 0x73, 0x5f, 0x73, 0x77, 0x65
        /*005e*/ 	.byte	0x65, 0x70, 0x5f, 0x73, 0x72, 0x63, 0x2f, 0x69, 0x6e, 0x63, 0x6c, 0x75, 0x64, 0x65, 0x2f, 0x63
        /*006e*/ 	.byte	0x75, 0x74, 0x65, 0x2f, 0x61, 0x74, 0x6f, 0x6d, 0x2f, 0x63, 0x6f, 0x70, 0x79, 0x5f, 0x74, 0x72
        /*007e*/ 	.byte	0x61, 0x69, 0x74, 0x73, 0x5f, 0x73, 0x6d, 0x31, 0x30, 0x30, 0x2e, 0x68, 0x70, 0x70, 0x00
	.type		$str$25,@object
	.size		$str$25,(__unnamed_1 - $str$25)
$str$25:
        /*008d*/ 	.byte	0x28, 0x28, 0x75, 0x69, 0x6e, 0x74, 0x33, 0x32, 0x5f, 0x74, 0x28, 0x74, 0x68, 0x72, 0x65, 0x61
        /*009d*/ 	.byte	0x64, 0x49, 0x64, 0x78, 0x2e, 0x78, 0x29, 0x20, 0x2f, 0x20, 0x33, 0x32, 0x29, 0x20, 0x25, 0x20
        /*00ad*/ 	.byte	0x34, 0x29, 0x20, 0x3d, 0x3d, 0x20, 0x28, 0x28, 0x28, 0x74, 0x6d, 0x65, 0x6d, 0x5f, 0x61, 0x64
        /*00bd*/ 	.byte	0x64, 0x72, 0x20, 0x3e, 0x3e, 0x20, 0x31, 0x36, 0x29, 0x20, 0x2f, 0x20, 0x33, 0x32, 0x29, 0x20
        /*00cd*/ 	.byte	0x25, 0x20, 0x34, 0x29, 0x00
	.type		__unnamed_1,@object
	.size		__unnamed_1,(__unnamed_2 - __unnamed_1)
__unnamed_1:
        /*00d2*/ 	.byte	0x61, 0x75, 0x74, 0x6f, 0x20, 0x63, 0x75, 0x74, 0x65, 0x3a, 0x3a, 0x61, 0x73, 0x5f, 0x70, 0x6f
        /* <DEDUP_REMOVED lines=24> */
        /*0262*/ 	.byte	0x34, 0x38, 0x3e, 0x3e, 0x3e, 0x3e, 0x5d, 0x00
	.type		__unnamed_2,@object
	.size		__unnamed_2,(.L_2 - __unnamed_2)
__unnamed_2:
        /* <DEDUP_REMOVED lines=40> */
        /*04ea*/ 	.byte	0x3a, 0x3a, 0x43, 0x3c, 0x30, 0x3e, 0x3e, 0x3e, 0x3e, 0x5d, 0x00
.L_2:


//--------------------- .nv.shared._ZN7cutlass13device_kernelINS_4gemm6kernel13GemmUniversalIN4cute5tupleIJiiiiEEENS1_10collective13CollectiveMmaINS1_35MainloopSm100TmaUmmaWarpSpecializedILi6ELi2ELi4ENS5_IJNS4_1CILi8EEENSA_ILi1EEESC_EEEEENS5_IJNSA_ILi128EEESF_NSA_ILi64EEEEEENS_6half_tENS5_IJlSC_lEEESI_SJ_NS4_8TiledMMAINS4_8MMA_AtomIJNS4_26SM100_MMA_F16BF16_2x1SM_SSISI_SI_fLi128ELi128ELNS4_4UMMA5MajorE0ELSO_0ELNSN_7ScaleInE0ELSP_0EEEEEENS4_6LayoutINS5_IJSC_SC_SC_EEENS5_IJNSA_ILi0EEESU_SU_EEEEENS5_IJNS4_10UnderscoreESX_SX_EEEEENS4_18SM100_TMA_2SM_LOADENS4_14ComposedLayoutINS4_7SwizzleILi3ELi4ELi3EEENS4_18smem_ptr_flag_bitsILi16EEENSS_INS5_IJSB_SG_EEENS5_IJSG_SC_EEEEEEEvNS4_8identityENS4_28SM100_TMA_2SM_LOAD_MULTICASTES19_vS1A_EENS_8epilogue10collective18CollectiveEpilogueINS1D_23Sm100TmaWarpSpecializedILi4ELi2ELi16ELb1ELb0EEEJNS5_IJSG_SF_SG_EEENS5_IJNSS_ISG_SC_EENSS_INS5_IJNSA_ILi16EEENSA_ILi2EEEEEENS5_IJSC_SG_EEEEEEEESI_SJ_SI_SJ_NS1D_6fusion15FusionCallbacksIS1H_NS1Q_17LinearCombinationISI_fSI_fLNS_15FloatRoundStyleE2EEES1I_S1P_JEEENS4_5SM1004TMEM4LOAD26SM100_TMEM_LOAD_32dp32b16xENS4_13SM90_TMA_LOADENS11_INS12_ILi1ELi4ELi3EEES15_NSS_INS5_IJSB_S1K_EEENS5_IJS1K_SC_EEEEEEENS4_39AutoVectorizingCopyWithAssumedAlignmentILi128EEENS4_14SM90_TMA_STOREES25_S27_S27_EEEvvEEEEvNT_6ParamsE --------------------------
	.section	.nv.shared._ZN7cutlass13device_kernelINS_4gemm6kernel13GemmUniversalIN4cute5tupleIJiiiiEEENS1_10collective13CollectiveMmaINS1_35MainloopSm100TmaUmmaWarpSpecializedILi6ELi2ELi4ENS5_IJNS4_1CILi8EEENSA_ILi1EEESC_EEEEENS5_IJNSA_ILi128EEESF_NSA_ILi64EEEEEENS_6half_tENS5_IJlSC_lEEESI_SJ_NS4_8TiledMMAINS4_8MMA_AtomIJNS4_26SM100_MMA_F16BF16_2x1SM_SSISI_SI_fLi128ELi128ELNS4_4UMMA5MajorE0ELSO_0ELNSN_7ScaleInE0ELSP_0EEEEEENS4_6LayoutINS5_IJSC_SC_SC_EEENS5_IJNSA_ILi0EEESU_SU_EEEEENS5_IJNS4_10UnderscoreESX_SX_EEEEENS4_18SM100_TMA_2SM_LOADENS4_14ComposedLayoutINS4_7SwizzleILi3ELi4ELi3EEENS4_18smem_ptr_flag_bitsILi16EEENSS_INS5_IJSB_SG_EEENS5_IJSG_SC_EEEEEEEvNS4_8identityENS4_28SM100_TMA_2SM_LOAD_MULTICASTES19_vS1A_EENS_8epilogue10collective18CollectiveEpilogueINS1D_23Sm100TmaWarpSpecializedILi4ELi2ELi16ELb1ELb0EEEJNS5_IJSG_SF_SG_EEENS5_IJNSS_ISG_SC_EENSS_INS5_IJNSA_ILi16EEENSA_ILi2EEEEEENS5_IJSC_SG_EEEEEEEESI_SJ_SI_SJ_NS1D_6fusion15FusionCallbacksIS1H_NS1Q_17LinearCombinationISI_fSI_fLNS_15FloatRoundStyleE2EEES1I_S1P_JEEENS4_5SM1004TMEM4LOAD26SM100_TMEM_LOAD_32dp32b16xENS4_13SM90_TMA_LOADENS11_INS12_ILi1ELi4ELi3EEES15_NSS_INS5_IJSB_S1K_EEENS5_IJS1K_SC_EEEEEEENS4_39AutoVectorizingCopyWithAssumedAlignmentILi128EEENS4_14SM90_TMA_STOREES25_S27_S27_EEEvvEEEEvNT_6ParamsE,"aw",@nobits
	.sectionflags	@""
	.align	16
	.zero		1024


//--------------------- .nv.shared.reserved.0     --------------------------
	.section	.nv.shared.reserved.0,"aw",@nobits
	.weak		__nv_reservedSMEM_offset_0_alias
	.size		__nv_reservedSMEM_offset_0_alias, 0, 64
	.other		__nv_reservedSMEM_offset_0_alias,@"STO_CUDA_RESERVED_SHARED STV_DEFAULT"
__nv_reservedSMEM_offset_0_alias:
	.zero		0
.nv.shared.reserved.0:
	.zero		64
	.weak		__nv_reservedSMEM_tcgen05_partition
	.type		__nv_reservedSMEM_tcgen05_partition,@object
	.size		__nv_reservedSMEM_tcgen05_partition,(.L_0 - __nv_reservedSMEM_tcgen05_partition)
__nv_reservedSMEM_tcgen05_partition:
	.zero		32
.L_0:


//--------------------- .nv.global                --------------------------
	.section	.nv.global,"aw",@nobits
.nv.global:
	.type		_ZN40_INTERNAL_e7942305_4_k_cu_77eb236b_428854cute1_E,@object
	.size		_ZN40_INTERNAL_e7942305_4_k_cu_77eb236b_428854cute1_E,(_ZN40_INTERNAL_e7942305_4_k_cu_77eb236b_428854cuda3std3__45__cpo6cbeginE - _ZN40_INTERNAL_e7942305_4_k_cu_77eb236b_428854cute1_E)
_ZN40_INTERNAL_e7942305_4_k_cu_77eb236b_428854cute1_E:
	.zero		1
	.type		_ZN40_INTERNAL_e7942305_4_k_cu_77eb236b_428854cuda3std3__45__cpo6cbeginE,@object
	.size		_ZN40_INTERNAL_e7942305_4_k_cu_77eb236b_428854cuda3std3__45__cpo6cbeginE,(_ZN40_INTERNAL_e7942305_4_k_cu_77eb236b_428854cuda3std3__48in_placeE - _ZN40_INTERNAL_e7942305_4_k_cu_77eb236b_428854cuda3std3__45__cpo6cbeginE)
_ZN40_INTERNAL_e7942305_4_k_cu_77eb236b_428854cuda3std3__45__cpo6cbeginE:
	.zero		1
	.type		_ZN40_INTERNAL_e7942305_4_k_cu_77eb236b_428854cuda3std3__48in_placeE,@object
	.size		_ZN40_INTERNAL_e7942305_4_k_cu_77eb236b_428854cuda3std3__48in_placeE,(_ZN40_INTERNAL_e7942305_4_k_cu_77eb236b_428854cuda3std6ranges3__45__cpo9iter_moveE - _ZN40_INTERNAL_e7942305_4_k_cu_77eb236b_428854cuda3std3__48in_placeE)
_ZN40_INTERNAL_e7942305_4_k_cu_77eb236b_428854cuda3std3__48in_placeE:
	.zero		1
	.type		_ZN40_INTERNAL_e7942305_4_k_cu_77eb236b_428854cuda3std6ranges3__45__cpo9iter_moveE,@object
	.size		_ZN40_INTERNAL_e7942305_4_k_cu_77eb236b_428854cuda3std6ranges3__45__cpo9iter_moveE,(_ZN40_INTERNAL_e7942305_4_k_cu_77eb236b_428854cuda3std3__45__cpo5beginE - _ZN40_INTERNAL_e7942305_4_k_cu_77eb236b_428854cuda3std6ranges3__45__cpo9iter_moveE)
_ZN40_INTERNAL_e7942305_4_k_cu_77eb236b_428854cuda3std6ranges3__45__cpo9iter_moveE:
	.zero		1
	.type		_ZN40_INTERNAL_e7942305_4_k_cu_77eb236b_428854cuda3std3__45__cpo5beginE,@object
	.size		_ZN40_INTERNAL_e7942305_4_k_cu_77eb236b_428854cuda3std3__45__cpo5beginE,(_ZN40_INTERNAL_e7942305_4_k_cu_77eb236b_428854cuda3std3__442_GLOBAL__N__e7942305_4_k_cu_77eb236b_428856ignoreE - _ZN40_INTERNAL_e7942305_4_k_cu_77eb236b_428854cuda3std3__45__cpo5beginE)
_ZN40_INTERNAL_e7942305_4_k_cu_77eb236b_428854cuda3std3__45__cpo5beginE:
	.zero		1
	.type		_ZN40_INTERNAL_e7942305_4_k_cu_77eb236b_428854cuda3std3__442_GLOBAL__N__e7942305_4_k_cu_77eb236b_428856ignoreE,@object
	.size		_ZN40_INTERNAL_e7942305_4_k_cu_77eb236b_428854cuda3std3__442_GLOBAL__N__e7942305_4_k_cu_77eb236b_428856ignoreE,(_ZN40_INTERNAL_e7942305_4_k_cu_77eb236b_428854cute7productE - _ZN40_INTERNAL_e7942305_4_k_cu_77eb236b_428854cuda3std3__442_GLOBAL__N__e7942305_4_k_cu_77eb236b_428856ignoreE)
_ZN40_INTERNAL_e7942305_4_k_cu_77eb236b_428854cuda3std3__442_GLOBAL__N__e7942305_4_k_cu_77eb236b_428856ignoreE:
	.zero		1
	.type		_ZN40_INTERNAL_e7942305_4_k_cu_77eb236b_428854cute7productE,@object
	.size		_ZN40_INTERNAL_e7942305_4_k_cu_77eb236b_428854cute7productE,(_ZN40_INTERNAL_e7942305_4_k_cu_77eb236b_428854cuda3std3__45__cpo3endE - _ZN40_INTERNAL_e7942305_4_k_cu_77eb236b_428854cute7productE)
_ZN40_INTERNAL_e7942305_4_k_cu_77eb236b_428854cute7productE:
	.zero		1
	.type		_ZN40_INTERNAL_e7942305_4_k_cu_77eb236b_428854cuda3std3__45__cpo3endE,@object
	.size		_ZN40_INTERNAL_e7942305_4_k_cu_77eb236b_428854cuda3std3__45__cpo3endE,(_ZN40_INTERNAL_e7942305_4_k_cu_77eb236b_428854cuda3std3__419piecewise_constructE - _ZN40_INTERNAL_e7942305_4_k_cu_77eb236b_428854cuda3std3__45__cpo3endE)
_ZN40_INTERNAL_e7942305_4_k_cu_77eb236b_428854cuda3std3__45__cpo3endE:
	.zero		1
	.type		_ZN40_INTERNAL_e7942305_4_k_cu_77eb236b_428854cuda3std3__419piecewise_constructE,@object
	.size		_ZN40_INTERNAL_e7942305_4_k_cu_77eb236b_428854cuda3std3__419piecewise_constructE,(_ZN40_INTERNAL_e7942305_4_k_cu_77eb236b_428854cuda3std3__45__cpo4cendE - _ZN40_INTERNAL_e7942305_4_k_cu_77eb236b_428854cuda3std3__419piecewise_constructE)
_ZN40_INTERNAL_e7942305_4_k_cu_77eb236b_428854cuda3std3__419piecewise_constructE:
	.zero		1
	.type		_ZN40_INTERNAL_e7942305_4_k_cu_77eb236b_428854cuda3std3__45__cpo4cendE,@object
	.size		_ZN40_INTERNAL_e7942305_4_k_cu_77eb236b_428854cuda3std3__45__cpo4cendE,(_ZN40_INTERNAL_e7942305_4_k_cu_77eb236b_428854cuda3std6ranges3__45__cpo4swapE - _ZN40_INTERNAL_e7942305_4_k_cu_77eb236b_428854cuda3std3__45__cpo4cendE)
_ZN40_INTERNAL_e7942305_4_k_cu_77eb236b_428854cuda3std3__45__cpo4cendE:
	.zero		1
	.type		_ZN40_INTERNAL_e7942305_4_k_cu_77eb236b_428854cuda3std6ranges3__45__cpo4swapE,@object
	.size		_ZN40_INTERNAL_e7942305_4_k_cu_77eb236b_428854cuda3std6ranges3__45__cpo4swapE,(.L_10 - _ZN40_INTERNAL_e7942305_4_k_cu_77eb236b_428854cuda3std6ranges3__45__cpo4swapE)
_ZN40_INTERNAL_e7942305_4_k_cu_77eb236b_428854cuda3std6ranges3__45__cpo4swapE:
	.zero		1
.L_10:


//--------------------- .nv.constant0._ZN7cutlass13device_kernelINS_4gemm6kernel13GemmUniversalIN4cute5tupleIJiiiiEEENS1_10collective13CollectiveMmaINS1_35MainloopSm100TmaUmmaWarpSpecializedILi6ELi2ELi4ENS5_IJNS4_1CILi8EEENSA_ILi1EEESC_EEEEENS5_IJNSA_ILi128EEESF_NSA_ILi64EEEEEENS_6half_tENS5_IJlSC_lEEESI_SJ_NS4_8TiledMMAINS4_8MMA_AtomIJNS4_26SM100_MMA_F16BF16_2x1SM_SSISI_SI_fLi128ELi128ELNS4_4UMMA5MajorE0ELSO_0ELNSN_7ScaleInE0ELSP_0EEEEEENS4_6LayoutINS5_IJSC_SC_SC_EEENS5_IJNSA_ILi0EEESU_SU_EEEEENS5_IJNS4_10UnderscoreESX_SX_EEEEENS4_18SM100_TMA_2SM_LOADENS4_14ComposedLayoutINS4_7SwizzleILi3ELi4ELi3EEENS4_18smem_ptr_flag_bitsILi16EEENSS_INS5_IJSB_SG_EEENS5_IJSG_SC_EEEEEEEvNS4_8identityENS4_28SM100_TMA_2SM_LOAD_MULTICASTES19_vS1A_EENS_8epilogue10collective18CollectiveEpilogueINS1D_23Sm100TmaWarpSpecializedILi4ELi2ELi16ELb1ELb0EEEJNS5_IJSG_SF_SG_EEENS5_IJNSS_ISG_SC_EENSS_INS5_IJNSA_ILi16EEENSA_ILi2EEEEEENS5_IJSC_SG_EEEEEEEESI_SJ_SI_SJ_NS1D_6fusion15FusionCallbacksIS1H_NS1Q_17LinearCombinationISI_fSI_fLNS_15FloatRoundStyleE2EEES1I_S1P_JEEENS4_5SM1004TMEM4LOAD26SM100_TMEM_LOAD_32dp32b16xENS4_13SM90_TMA_LOADENS11_INS12_ILi1ELi4ELi3EEES15_NSS_INS5_IJSB_S1K_EEENS5_IJS1K_SC_EEEEEEENS4_39AutoVectorizingCopyWithAssumedAlignmentILi128EEENS4_14SM90_TMA_STOREES25_S27_S27_EEEvvEEEEvNT_6ParamsE --------------------------
	.section	.nv.constant0._ZN7cutlass13device_kernelINS_4gemm6kernel13GemmUniversalIN4cute5tupleIJiiiiEEENS1_10collective13CollectiveMmaINS1_35MainloopSm100TmaUmmaWarpSpecializedILi6ELi2ELi4ENS5_IJNS4_1CILi8EEENSA_ILi1EEESC_EEEEENS5_IJNSA_ILi128EEESF_NSA_ILi64EEEEEENS_6half_tENS5_IJlSC_lEEESI_SJ_NS4_8TiledMMAINS4_8MMA_AtomIJNS4_26SM100_MMA_F16BF16_2x1SM_SSISI_SI_fLi128ELi128ELNS4_4UMMA5MajorE0ELSO_0ELNSN_7ScaleInE0ELSP_0EEEEEENS4_6LayoutINS5_IJSC_SC_SC_EEENS5_IJNSA_ILi0EEESU_SU_EEEEENS5_IJNS4_10UnderscoreESX_SX_EEEEENS4_18SM100_TMA_2SM_LOADENS4_14ComposedLayoutINS4_7SwizzleILi3ELi4ELi3EEENS4_18smem_ptr_flag_bitsILi16EEENSS_INS5_IJSB_SG_EEENS5_IJSG_SC_EEEEEEEvNS4_8identityENS4_28SM100_TMA_2SM_LOAD_MULTICASTES19_vS1A_EENS_8epilogue10collective18CollectiveEpilogueINS1D_23Sm100TmaWarpSpecializedILi4ELi2ELi16ELb1ELb0EEEJNS5_IJSG_SF_SG_EEENS5_IJNSS_ISG_SC_EENSS_INS5_IJNSA_ILi16EEENSA_ILi2EEEEEENS5_IJSC_SG_EEEEEEEESI_SJ_SI_SJ_NS1D_6fusion15FusionCallbacksIS1H_NS1Q_17LinearCombinationISI_fSI_fLNS_15FloatRoundStyleE2EEES1I_S1P_JEEENS4_5SM1004TMEM4LOAD26SM100_TMEM_LOAD_32dp32b16xENS4_13SM90_TMA_LOADENS11_INS12_ILi1ELi4ELi3EEES15_NSS_INS5_IJSB_S1K_EEENS5_IJS1K_SC_EEEEEEENS4_39AutoVectorizingCopyWithAssumedAlignmentILi128EEENS4_14SM90_TMA_STOREES25_S27_S27_EEEvvEEEEvNT_6ParamsE,"a",@progbits
	.sectionflags	@""
	.align	4
.nv.constant0._ZN7cutlass13device_kernelINS_4gemm6kernel13GemmUniversalIN4cute5tupleIJiiiiEEENS1_10collective13CollectiveMmaINS1_35MainloopSm100TmaUmmaWarpSpecializedILi6ELi2ELi4ENS5_IJNS4_1CILi8EEENSA_ILi1EEESC_EEEEENS5_IJNSA_ILi128EEESF_NSA_ILi64EEEEEENS_6half_tENS5_IJlSC_lEEESI_SJ_NS4_8TiledMMAINS4_8MMA_AtomIJNS4_26SM100_MMA_F16BF16_2x1SM_SSISI_SI_fLi128ELi128ELNS4_4UMMA5MajorE0ELSO_0ELNSN_7ScaleInE0ELSP_0EEEEEENS4_6LayoutINS5_IJSC_SC_SC_EEENS5_IJNSA_ILi0EEESU_SU_EEEEENS5_IJNS4_10UnderscoreESX_SX_EEEEENS4_18SM100_TMA_2SM_LOADENS4_14ComposedLayoutINS4_7SwizzleILi3ELi4ELi3EEENS4_18smem_ptr_flag_bitsILi16EEENSS_INS5_IJSB_SG_EEENS5_IJSG_SC_EEEEEEEvNS4_8identityENS4_28SM100_TMA_2SM_LOAD_MULTICASTES19_vS1A_EENS_8epilogue10collective18CollectiveEpilogueINS1D_23Sm100TmaWarpSpecializedILi4ELi2ELi16ELb1ELb0EEEJNS5_IJSG_SF_SG_EEENS5_IJNSS_ISG_SC_EENSS_INS5_IJNSA_ILi16EEENSA_ILi2EEEEEENS5_IJSC_SG_EEEEEEEESI_SJ_SI_SJ_NS1D_6fusion15FusionCallbacksIS1H_NS1Q_17LinearCombinationISI_fSI_fLNS_15FloatRoundStyleE2EEES1I_S1P_JEEENS4_5SM1004TMEM4LOAD26SM100_TMEM_LOAD_32dp32b16xENS4_13SM90_TMA_LOADENS11_INS12_ILi1ELi4ELi3EEES15_NSS_INS5_IJSB_S1K_EEENS5_IJS1K_SC_EEEEEEENS4_39AutoVectorizingCopyWithAssumedAlignmentILi128EEENS4_14SM90_TMA_STOREES25_S27_S27_EEEvvEEEEvNT_6ParamsE:
	.zero		2944


//--------------------- SYMBOLS --------------------------

	.type		.nv.reservedSmem.offset0,@object
	.size		.nv.reservedSmem.offset0,0x4
	.type		.nv.reservedSmem.cap,@object
	.size		.nv.reservedSmem.cap,0x4
	.type		__assertfail,@function
